	.target	sm_90a

	.elftype	@"ET_EXEC"


//--------------------- .note.nv.tkinfo           --------------------------
	.section	.note.nv.tkinfo,"",@"SHT_NOTE"
	.sectionflags	@"SHF_NOTE_NV_TKINFO"
	.tkinfo
        /*0018*/ 	.word	0x00000002
        /*0030*/ 	.string	""
        /*0030*/ 	.string	"ptxas"
        /*0030*/ 	.string	"Cuda compilation tools, release 13.0, V13.0.88"
        /*0030*/ 	.string	"Build cuda_13.0.r13.0/compiler.36424714_0"
        /*0030*/ 	.string	"-arch sm_90a -m 64 "



//--------------------- .note.nv.cuinfo           --------------------------
	.section	.note.nv.cuinfo,"",@"SHT_NOTE"
	.sectionflags	@"SHF_NOTE_NV_CUINFO"
        /*0018*/ 	.short	0x0002
        /*001a*/ 	.short	0x005a
        /*001c*/ 	.short	0x0082
	.zero		2


//--------------------- .nv.info                  --------------------------
	.section	.nv.info,"",@"SHT_CUDA_INFO"
	.align	4


	//----- nvinfo : EIATTR_REGCOUNT
	.align		4
        /*0000*/ 	.byte	0x04, 0x2f
        /*0002*/ 	.short	(.L_12 - .L_11)
	.align		4
.L_11:
        /*0004*/ 	.word	index@(_ZN7cutlass13device_kernelINS_4gemm6kernel13GemmUniversalIN4cute5tupleIJiiiiEEENS1_10collective13CollectiveMmaINS1_37MainloopSm90TmaGmmaWarpSpecializedFP8ILi5ENS5_IJNS4_1CILi1EEESB_SB_EEENS1_35KernelTmaWarpSpecializedCooperativeEEENS5_IJNSA_ILi128EEENSA_ILi512EEENSA_ILi64EEEEEENS_12float_e4m3_tENS5_IJlSB_lEEESJ_SK_NS4_8TiledMMAINS4_8MMA_AtomIJNS4_4SM904GMMA31MMA_64x256x32_F32E4M3E4M3_SS_TNILNSO_7ScaleInE1ELSQ_1EEEEEENS4_6LayoutINS5_IJNSA_ILi2EEESB_SB_EEENS5_IJSB_NSA_ILi0EEESW_EEEEENS5_IJNS4_10UnderscoreESZ_SZ_EEEEENS4_13SM90_TMA_LOADENS4_14ComposedLayoutINS4_7SwizzleILi2ELi4ELi3EEENS4_18smem_ptr_flag_bitsILi8EEENST_INS5_IJNSA_ILi8EEESH_EEENS5_IJSH_SB_EEEEEEEvNS4_8identityES12_S1C_vS1D_EENS_8epilogue10collective6detail29Sm90TmaWarpSpecializedAdapterINS1G_15DefaultEpilogueISJ_SK_SK_NS1F_6thread17LinearCombinationISJ_Li1EffLNS1K_9ScaleType4KindE0ELNS_15FloatRoundStyleE2ESJ_EENS1_15EpilogueDefaultEEEEEvvEEEEvNT_6ParamsE)
        /*0008*/ 	.word	0x000000a8


	//----- nvinfo : EIATTR_FRAME_SIZE
	.align		4
.L_12:
        /*000c*/ 	.byte	0x04, 0x11
        /*000e*/ 	.short	(.L_14 - .L_13)
	.align		4
.L_13:
        /*0010*/ 	.word	index@(_ZN7cutlass13device_kernelINS_4gemm6kernel13GemmUniversalIN4cute5tupleIJiiiiEEENS1_10collective13CollectiveMmaINS1_37MainloopSm90TmaGmmaWarpSpecializedFP8ILi5ENS5_IJNS4_1CILi1EEESB_SB_EEENS1_35KernelTmaWarpSpecializedCooperativeEEENS5_IJNSA_ILi128EEENSA_ILi512EEENSA_ILi64EEEEEENS_12float_e4m3_tENS5_IJlSB_lEEESJ_SK_NS4_8TiledMMAINS4_8MMA_AtomIJNS4_4SM904GMMA31MMA_64x256x32_F32E4M3E4M3_SS_TNILNSO_7ScaleInE1ELSQ_1EEEEEENS4_6LayoutINS5_IJNSA_ILi2EEESB_SB_EEENS5_IJSB_NSA_ILi0EEESW_EEEEENS5_IJNS4_10UnderscoreESZ_SZ_EEEEENS4_13SM90_TMA_LOADENS4_14ComposedLayoutINS4_7SwizzleILi2ELi4ELi3EEENS4_18smem_ptr_flag_bitsILi8EEENST_INS5_IJNSA_ILi8EEESH_EEENS5_IJSH_SB_EEEEEEEvNS4_8identityES12_S1C_vS1D_EENS_8epilogue10collective6detail29Sm90TmaWarpSpecializedAdapterINS1G_15DefaultEpilogueISJ_SK_SK_NS1F_6thread17LinearCombinationISJ_Li1EffLNS1K_9ScaleType4KindE0ELNS_15FloatRoundStyleE2ESJ_EENS1_15EpilogueDefaultEEEEEvvEEEEvNT_6ParamsE)
        /*0014*/ 	.word	0x00000870


	//----- nvinfo : EIATTR_MIN_STACK_SIZE
	.align		4
.L_14:
        /*0018*/ 	.byte	0x04, 0x12
        /*001a*/ 	.short	(.L_16 - .L_15)
	.align		4
.L_15:
        /*001c*/ 	.word	index@(_ZN7cutlass13device_kernelINS_4gemm6kernel13GemmUniversalIN4cute5tupleIJiiiiEEENS1_10collective13CollectiveMmaINS1_37MainloopSm90TmaGmmaWarpSpecializedFP8ILi5ENS5_IJNS4_1CILi1EEESB_SB_EEENS1_35KernelTmaWarpSpecializedCooperativeEEENS5_IJNSA_ILi128EEENSA_ILi512EEENSA_ILi64EEEEEENS_12float_e4m3_tENS5_IJlSB_lEEESJ_SK_NS4_8TiledMMAINS4_8MMA_AtomIJNS4_4SM904GMMA31MMA_64x256x32_F32E4M3E4M3_SS_TNILNSO_7ScaleInE1ELSQ_1EEEEEENS4_6LayoutINS5_IJNSA_ILi2EEESB_SB_EEENS5_IJSB_NSA_ILi0EEESW_EEEEENS5_IJNS4_10UnderscoreESZ_SZ_EEEEENS4_13SM90_TMA_LOADENS4_14ComposedLayoutINS4_7SwizzleILi2ELi4ELi3EEENS4_18smem_ptr_flag_bitsILi8EEENST_INS5_IJNSA_ILi8EEESH_EEENS5_IJSH_SB_EEEEEEEvNS4_8identityES12_S1C_vS1D_EENS_8epilogue10collective6detail29Sm90TmaWarpSpecializedAdapterINS1G_15DefaultEpilogueISJ_SK_SK_NS1F_6thread17LinearCombinationISJ_Li1EffLNS1K_9ScaleType4KindE0ELNS_15FloatRoundStyleE2ESJ_EENS1_15EpilogueDefaultEEEEEvvEEEEvNT_6ParamsE)
        /*0020*/ 	.word	0x00000870
.L_16:


//--------------------- .nv.compat                --------------------------
	.section	.nv.compat,"",@"SHT_CUDA_COMPAT_INFO"
	.align	4
        /*0000*/ 	.byte	0x02, 0x09, 0x01, 0x00, 0x02, 0x02, 0x04, 0x00, 0x02, 0x05, 0x05, 0x00, 0x03, 0x07, 0x01, 0x01
        /*0010*/ 	.byte	0x02, 0x03, 0x01, 0x00, 0x02, 0x06, 0x01, 0x00, 0x04, 0x0b, 0x08, 0x00, 0x00, 0x00, 0x00, 0x00
        /*0020*/ 	.byte	0x00, 0x00, 0x00, 0x00


//--------------------- .nv.info._ZN7cutlass13device_kernelINS_4gemm6kernel13GemmUniversalIN4cute5tupleIJiiiiEEENS1_10collective13CollectiveMmaINS1_37MainloopSm90TmaGmmaWarpSpecializedFP8ILi5ENS5_IJNS4_1CILi1EEESB_SB_EEENS1_35KernelTmaWarpSpecializedCooperativeEEENS5_IJNSA_ILi128EEENSA_ILi512EEENSA_ILi64EEEEEENS_12float_e4m3_tENS5_IJlSB_lEEESJ_SK_NS4_8TiledMMAINS4_8MMA_AtomIJNS4_4SM904GMMA31MMA_64x256x32_F32E4M3E4M3_SS_TNILNSO_7ScaleInE1ELSQ_1EEEEEENS4_6LayoutINS5_IJNSA_ILi2EEESB_SB_EEENS5_IJSB_NSA_ILi0EEESW_EEEEENS5_IJNS4_10UnderscoreESZ_SZ_EEEEENS4_13SM90_TMA_LOADENS4_14ComposedLayoutINS4_7SwizzleILi2ELi4ELi3EEENS4_18smem_ptr_flag_bitsILi8EEENST_INS5_IJNSA_ILi8EEESH_EEENS5_IJSH_SB_EEEEEEEvNS4_8identityES12_S1C_vS1D_EENS_8epilogue10collective6detail29Sm90TmaWarpSpecializedAdapterINS1G_15DefaultEpilogueISJ_SK_SK_NS1F_6thread17LinearCombinationISJ_Li1EffLNS1K_9ScaleType4KindE0ELNS_15FloatRoundStyleE2ESJ_EENS1_15EpilogueDefaultEEEEEvvEEEEvNT_6ParamsE --------------------------
	.section	.nv.info._ZN7cutlass13device_kernelINS_4gemm6kernel13GemmUniversalIN4cute5tupleIJiiiiEEENS1_10collective13CollectiveMmaINS1_37MainloopSm90TmaGmmaWarpSpecializedFP8ILi5ENS5_IJNS4_1CILi1EEESB_SB_EEENS1_35KernelTmaWarpSpecializedCooperativeEEENS5_IJNSA_ILi128EEENSA_ILi512EEENSA_ILi64EEEEEENS_12float_e4m3_tENS5_IJlSB_lEEESJ_SK_NS4_8TiledMMAINS4_8MMA_AtomIJNS4_4SM904GMMA31MMA_64x256x32_F32E4M3E4M3_SS_TNILNSO_7ScaleInE1ELSQ_1EEEEEENS4_6LayoutINS5_IJNSA_ILi2EEESB_SB_EEENS5_IJSB_NSA_ILi0EEESW_EEEEENS5_IJNS4_10UnderscoreESZ_SZ_EEEEENS4_13SM90_TMA_LOADENS4_14ComposedLayoutINS4_7SwizzleILi2ELi4ELi3EEENS4_18smem_ptr_flag_bitsILi8EEENST_INS5_IJNSA_ILi8EEESH_EEENS5_IJSH_SB_EEEEEEEvNS4_8identityES12_S1C_vS1D_EENS_8epilogue10collective6detail29Sm90TmaWarpSpecializedAdapterINS1G_15DefaultEpilogueISJ_SK_SK_NS1F_6thread17LinearCombinationISJ_Li1EffLNS1K_9ScaleType4KindE0ELNS_15FloatRoundStyleE2ESJ_EENS1_15EpilogueDefaultEEEEEvvEEEEvNT_6ParamsE,"",@"SHT_CUDA_INFO"
	.sectionflags	@""
	.align	4


	//----- nvinfo : EIATTR_CUDA_API_VERSION
	.align		4
        /*0000*/ 	.byte	0x04, 0x37
        /*0002*/ 	.short	(.L_18 - .L_17)
.L_17:
        /*0004*/ 	.word	0x00000082


	//----- nvinfo : EIATTR_KPARAM_INFO
	.align		4
.L_18:
        /*0008*/ 	.byte	0x04, 0x17
        /*000a*/ 	.short	(.L_20 - .L_19)
.L_19:
        /*000c*/ 	.word	0x00000000
        /*0010*/ 	.short	0x0000
        /*0012*/ 	.short	0x0070
        /*0014*/ 	.byte	0x00, 0xf0, 0x01, 0x10


	//----- nvinfo : EIATTR_SPARSE_MMA_MASK
	.align		4
.L_20:
        /*0018*/ 	.byte	0x03, 0x50
        /*001a*/ 	.short	0x0000


	//----- nvinfo : EIATTR_MAXREG_COUNT
	.align		4
        /*001c*/ 	.byte	0x03, 0x1b
        /*001e*/ 	.short	0x00a8


	//----- nvinfo : EIATTR_NUM_BARRIERS
	.align		4
        /*0020*/ 	.byte	0x02, 0x4c
        /*0022*/ 	.byte	0x01
	.zero		1


	//----- nvinfo : EIATTR_ANNOTATIONS
	.align		4
        /*0024*/ 	.byte	0x04, 0x55
        /*0026*/ 	.short	(.L_22 - .L_21)


	//   ....[0]....
.L_21:
        /*0028*/ 	.word	0x00000001
        /*002c*/ 	.byte	0xb0, 0x05, 0x00, 0x00, 0x01, 0x00, 0x00, 0x00, 0xd0, 0x05, 0x00, 0x00, 0x01, 0x00, 0x00, 0x00
        /* <DEDUP_REMOVED lines=1579> */
        /*62ec*/ 	.byte	0x40, 0x60, 0x02, 0x00


	//----- nvinfo : EIATTR_MERCURY_ISA_VERSION
	.align		4
.L_22:
        /*62f0*/ 	.byte	0x03, 0x5f
        /*62f2*/ 	.short	0x0101


	//----- nvinfo : EIATTR_INT_WARP_WIDE_INSTR_OFFSETS
	.align		4
        /*62f4*/ 	.byte	0x04, 0x31
        /*62f6*/ 	.short	(.L_24 - .L_23)


	//   ....[0]....
.L_23:
        /*62f8*/ 	.word	0x000004a0


	//   ....[1]....
        /*62fc*/ 	.word	0x000004c0


	//   ....[2]....
        /*6300*/ 	.word	0x000005c0


	//----- nvinfo : EIATTR_COOP_GROUP_MASK_REGIDS
	.align		4
.L_24:
        /*6304*/ 	.byte	0x04, 0x29
        /*6306*/ 	.short	(.L_26 - .L_25)


	//   ....[0]....
.L_25:
        /*6308*/ 	.word	0xffffffff


	//   ....[1]....
        /*630c*/ 	.word	0xffffffff


	//   ....[2]....
        /*6310*/ 	.word	0xffffffff


	//   ....[3]....
        /*6314*/ 	.word	0xffffffff


	//   ....[4]....
        /*6318*/ 	.word	0xffffffff


	//----- nvinfo : EIATTR_COOP_GROUP_INSTR_OFFSETS
	.align		4
.L_26:
        /*631c*/ 	.byte	0x04, 0x28
        /*631e*/ 	.short	(.L_28 - .L_27)


	//   ....[0]....
.L_27:
        /*6320*/ 	.word	0x00000070


	//   ....[1]....
        /*6324*/ 	.word	0x00000080


	//   ....[2]....
        /*6328*/ 	.word	0x000001a0


	//   ....[3]....
        /*632c*/ 	.word	0x000003e0


	//   ....[4]....
        /*6330*/ 	.word	0x000026d0


	//----- nvinfo : EIATTR_REG_RECONFIG
	.align		4
.L_28:
        /*6334*/ 	.byte	0x01, 0x54
	.zero		2


	//----- nvinfo : EIATTR_MBARRIER_INSTR_OFFSETS
	.align		4
        /*6338*/ 	.byte	0x04, 0x39
        /*633a*/ 	.short	(.L_30 - .L_29)


	//   ....[0]....
.L_29:
        /*633c*/ 	.word	0x00000320
        /*6340*/ 	.word	0x000000ff
        /*6344*/ 	.word	0x00000000
        /*6348*/ 	.short	0x0100
        /*634a*/ 	.byte	0x09
	.zero		1


	//   ....[1]....
        /*634c*/ 	.word	0x00000330
        /*6350*/ 	.word	0x000000ff
        /*6354*/ 	.word	0x00000028
        /*6358*/ 	.short	0x0100
        /*635a*/ 	.byte	0x09
	.zero		1


	//   ....[2]....
        /*635c*/ 	.word	0x00000340
        /*6360*/ 	.word	0x000000ff
        /*6364*/ 	.word	0x00000008
        /*6368*/ 	.short	0x0100
        /*636a*/ 	.byte	0x09
	.zero		1


	//   ....[3]....
        /*636c*/ 	.word	0x00000350
        /*6370*/ 	.word	0x000000ff
        /*6374*/ 	.word	0x00000030
        /*6378*/ 	.short	0x0100
        /*637a*/ 	.byte	0x09
	.zero		1


	//   ....[4]....
        /*637c*/ 	.word	0x00000360
        /*6380*/ 	.word	0x000000ff
        /*6384*/ 	.word	0x00000010
        /*6388*/ 	.short	0x0100
        /*638a*/ 	.byte	0x09
	.zero		1


	//   ....[5]....
        /*638c*/ 	.word	0x00000370
        /*6390*/ 	.word	0x000000ff
        /*6394*/ 	.word	0x00000038
        /*6398*/ 	.short	0x0100
        /*639a*/ 	.byte	0x09
	.zero		1


	//   ....[6]....
        /*639c*/ 	.word	0x00000380
        /*63a0*/ 	.word	0x000000ff
        /*63a4*/ 	.word	0x00000018
        /*63a8*/ 	.short	0x0100
        /*63aa*/ 	.byte	0x09
	.zero		1


	//   ....[7]....
        /*63ac*/ 	.word	0x00000390
        /*63b0*/ 	.word	0x000000ff
        /*63b4*/ 	.word	0x00000040
        /*63b8*/ 	.short	0x0100
        /*63ba*/ 	.byte	0x09
	.zero		1


	//   ....[8]....
        /*63bc*/ 	.word	0x000003a0
        /*63c0*/ 	.word	0x000000ff
        /*63c4*/ 	.word	0x00000020
        /*63c8*/ 	.short	0x0100
        /*63ca*/ 	.byte	0x09
	.zero		1


	//   ....[9]....
        /*63cc*/ 	.word	0x000003b0
        /*63d0*/ 	.word	0x000000ff
        /*63d4*/ 	.word	0x00000048
        /*63d8*/ 	.short	0x0100
        /*63da*/ 	.byte	0x09
	.zero		1


	//   ....[10]....
        /*63dc*/ 	.word	0x000005f0
        /*63e0*/ 	.word	0x000000ff
        /*63e4*/ 	.word	0x00000060
        /*63e8*/ 	.short	0x0100
        /*63ea*/ 	.byte	0x06
	.zero		1


	//   ....[11]....
        /*63ec*/ 	.word	0x00000600
        /*63f0*/ 	.word	0x000000ff
        /*63f4*/ 	.word	0x00000068
        /*63f8*/ 	.short	0x0100
        /*63fa*/ 	.byte	0x06
	.zero		1


	//   ....[12]....
        /*63fc*/ 	.word	0x00002ae0
        /*6400*/ 	.word	0x000000ff
        /*6404*/ 	.word	0x00000000
        /*6408*/ 	.short	0x010a
        /*640a*/ 	.byte	0x06
	.zero		1


	//   ....[13]....
        /*640c*/ 	.word	0x00002b20
        /*6410*/ 	.word	0x000000ff
        /*6414*/ 	.word	0x00000000
        /*6418*/ 	.short	0x010a
        /*641a*/ 	.byte	0x06
	.zero		1


	//   ....[14]....
        /*641c*/ 	.word	0x00006e80
        /*6420*/ 	.word	0x000000ff
        /*6424*/ 	.word	0x00000000
        /*6428*/ 	.short	0x010a
        /*642a*/ 	.byte	0x10
	.zero		1


	//   ....[15]....
        /*642c*/ 	.word	0x00006ec0
        /*6430*/ 	.word	0x000000ff
        /*6434*/ 	.word	0x00000000
        /*6438*/ 	.short	0x010a
        /*643a*/ 	.byte	0x10
	.zero		1


	//   ....[16]....
        /*643c*/ 	.word	0x0000ce00
        /*6440*/ 	.word	0x000000ff
        /*6444*/ 	.word	0x00000000
        /*6448*/ 	.short	0x0101
        /*644a*/ 	.byte	0x08
	.zero		1


	//   ....[17]....
        /*644c*/ 	.word	0x000108a0
        /*6450*/ 	.word	0x000000ff
        /*6454*/ 	.word	0x00000000
        /*6458*/ 	.short	0x0101
        /*645a*/ 	.byte	0x08
	.zero		1


	//   ....[18]....
        /*645c*/ 	.word	0x000251e0
        /*6460*/ 	.word	0x00000010
        /*6464*/ 	.word	0x00000028
        /*6468*/ 	.short	0x010a
        /*646a*/ 	.byte	0x3f
	.zero		1


	//   ....[19]....
        /*646c*/ 	.word	0x00025540
        /*6470*/ 	.word	0x00000002
        /*6474*/ 	.word	0x00000068
        /*6478*/ 	.short	0x0101
        /*647a*/ 	.byte	0x3f
	.zero		1


	//   ....[20]....
        /*647c*/ 	.word	0x00025cf0
        /*6480*/ 	.word	0x00000003
        /*6484*/ 	.word	0x00000000
        /*6488*/ 	.short	0x010a
        /*648a*/ 	.byte	0x3f
	.zero		1


	//   ....[21]....
        /*648c*/ 	.word	0x00025d80
        /*6490*/ 	.word	0x00000003
        /*6494*/ 	.word	0x00000000
        /*6498*/ 	.short	0x010a
        /*649a*/ 	.byte	0x3f
	.zero		1


	//   ....[22]....
        /*649c*/ 	.word	0x00025e10
        /*64a0*/ 	.word	0x00000003
        /*64a4*/ 	.word	0x00000000
        /*64a8*/ 	.short	0x010a
        /*64aa*/ 	.byte	0x3f
	.zero		1


	//   ....[23]....
        /*64ac*/ 	.word	0x00025ea0
        /*64b0*/ 	.word	0x00000003
        /*64b4*/ 	.word	0x00000000
        /*64b8*/ 	.short	0x010a
        /*64ba*/ 	.byte	0x3f
	.zero		1


	//   ....[24]....
        /*64bc*/ 	.word	0x00025f30
        /*64c0*/ 	.word	0x00000003
        /*64c4*/ 	.word	0x00000000
        /*64c8*/ 	.short	0x010a
        /*64ca*/ 	.byte	0x3f
	.zero		1


	//   ....[25]....
        /*64cc*/ 	.word	0x00025fa0
        /*64d0*/ 	.word	0x00000003
        /*64d4*/ 	.word	0x00000000
        /*64d8*/ 	.short	0x010a
        /*64da*/ 	.byte	0x3f
	.zero		1


	//   ....[26]....
        /*64dc*/ 	.word	0x00026010
        /*64e0*/ 	.word	0x00000000
        /*64e4*/ 	.word	0x00000000
        /*64e8*/ 	.short	0x010a
        /*64ea*/ 	.byte	0x3f
	.zero		1


	//   ....[27]....
        /*64ec*/ 	.word	0x000260f0
        /*64f0*/ 	.word	0x00000010
        /*64f4*/ 	.word	0x00000028
        /*64f8*/ 	.short	0x010a
        /*64fa*/ 	.byte	0x3f
	.zero		1


	//   ....[28]....
        /*64fc*/ 	.word	0x000261d0
        /*6500*/ 	.word	0x00000003
        /*6504*/ 	.word	0x00000000
        /*6508*/ 	.short	0x010a
        /*650a*/ 	.byte	0x3f
	.zero		1


	//   ....[29]....
        /*650c*/ 	.word	0x00026220
        /*6510*/ 	.word	0x00000003
        /*6514*/ 	.word	0x00000000
        /*6518*/ 	.short	0x010a
        /*651a*/ 	.byte	0x3f
	.zero		1


	//   ....[30]....
        /*651c*/ 	.word	0x00026270
        /*6520*/ 	.word	0x00000003
        /*6524*/ 	.word	0x00000000
        /*6528*/ 	.short	0x010a
        /*652a*/ 	.byte	0x3f
	.zero		1


	//   ....[31]....
        /*652c*/ 	.word	0x000262c0
        /*6530*/ 	.word	0x00000003
        /*6534*/ 	.word	0x00000000
        /*6538*/ 	.short	0x010a
        /*653a*/ 	.byte	0x3f
	.zero		1


	//----- nvinfo : EIATTR_NUM_MBARRIERS
	.align		4
.L_30:
        /*653c*/ 	.byte	0x03, 0x38
        /*653e*/ 	.short	0x000c


	//----- nvinfo : EIATTR_EXIT_INSTR_OFFSETS
	.align		4
        /*6540*/ 	.byte	0x04, 0x1c
        /*6542*/ 	.short	(.L_32 - .L_31)


	//   ....[0]....
.L_31:
        /*6544*/ 	.word	0x00000660


	//   ....[1]....
        /*6548*/ 	.word	0x00000fc0


	//   ....[2]....
        /*654c*/ 	.word	0x00024810


	//   ....[3]....
        /*6550*/ 	.word	0x00024e70


	//   ....[4]....
        /*6554*/ 	.word	0x00025f80


	//----- nvinfo : EIATTR_MAX_THREADS
	.align		4
.L_32:
        /*6558*/ 	.byte	0x04, 0x05
        /*655a*/ 	.short	(.L_34 - .L_33)
.L_33:
        /*655c*/ 	.word	0x00000180
        /*6560*/ 	.word	0x00000001
        /*6564*/ 	.word	0x00000001


	//----- nvinfo : EIATTR_CRS_STACK_SIZE
	.align		4
.L_34:
        /*6568*/ 	.byte	0x04, 0x1e
        /*656a*/ 	.short	(.L_36 - .L_35)
.L_35:
        /*656c*/ 	.word	0x00000000


	//----- nvinfo : EIATTR_CBANK_PARAM_SIZE
	.align		4
.L_36:
        /*6570*/ 	.byte	0x03, 0x19
        /*6572*/ 	.short	0x0470


	//----- nvinfo : EIATTR_PARAM_CBANK
	.align		4
        /*6574*/ 	.byte	0x04, 0x0a
        /*6576*/ 	.short	(.L_38 - .L_37)
	.align		4
.L_37:
        /*6578*/ 	.word	index@(.nv.constant0._ZN7cutlass13device_kernelINS_4gemm6kernel13GemmUniversalIN4cute5tupleIJiiiiEEENS1_10collective13CollectiveMmaINS1_37MainloopSm90TmaGmmaWarpSpecializedFP8ILi5ENS5_IJNS4_1CILi1EEESB_SB_EEENS1_35KernelTmaWarpSpecializedCooperativeEEENS5_IJNSA_ILi128EEENSA_ILi512EEENSA_ILi64EEEEEENS_12float_e4m3_tENS5_IJlSB_lEEESJ_SK_NS4_8TiledMMAINS4_8MMA_AtomIJNS4_4SM904GMMA31MMA_64x256x32_F32E4M3E4M3_SS_TNILNSO_7ScaleInE1ELSQ_1EEEEEENS4_6LayoutINS5_IJNSA_ILi2EEESB_SB_EEENS5_IJSB_NSA_ILi0EEESW_EEEEENS5_IJNS4_10UnderscoreESZ_SZ_EEEEENS4_13SM90_TMA_LOADENS4_14ComposedLayoutINS4_7SwizzleILi2ELi4ELi3EEENS4_18smem_ptr_flag_bitsILi8EEENST_INS5_IJNSA_ILi8EEESH_EEENS5_IJSH_SB_EEEEEEEvNS4_8identityES12_S1C_vS1D_EENS_8epilogue10collective6detail29Sm90TmaWarpSpecializedAdapterINS1G_15DefaultEpilogueISJ_SK_SK_NS1F_6thread17LinearCombinationISJ_Li1EffLNS1K_9ScaleType4KindE0ELNS_15FloatRoundStyleE2ESJ_EENS1_15EpilogueDefaultEEEEEvvEEEEvNT_6ParamsE)
        /*657c*/ 	.short	0x0210
        /*657e*/ 	.short	0x0470


	//----- nvinfo : EIATTR_SW_WAR
	.align		4
.L_38:
        /*6580*/ 	.byte	0x04, 0x36
        /*6582*/ 	.short	(.L_40 - .L_39)
.L_39:
        /*6584*/ 	.word	0x00000008
.L_40:


//--------------------- .nv.callgraph             --------------------------
	.section	.nv.callgraph,"",@"SHT_CUDA_CALLGRAPH"
	.align	4
	.sectionentsize	8
	.align		4
        /*0000*/ 	.word	0x00000000
	.align		4
        /*0004*/ 	.word	0xffffffff
	.align		4
        /*0008*/ 	.word	0x00000000
	.align		4
        /*000c*/ 	.word	0xfffffffe
	.align		4
        /*0010*/ 	.word	0x00000000
	.align		4
        /*0014*/ 	.word	0xfffffffd
	.align		4
        /*0018*/ 	.word	0x00000000
	.align		4
        /*001c*/ 	.word	0xfffffffc


//--------------------- .nv.constant4             --------------------------
	.section	.nv.constant4,"a",@progbits
	.align	8
	.align		8
.nv.constant4:
        /*0000*/ 	.dword	_ZN39_INTERNAL_0632a083_4_k_cu_85f3e095_80134cuda3std3__45__cpo5beginE
	.align		8
        /*0008*/ 	.dword	_ZN39_INTERNAL_0632a083_4_k_cu_85f3e095_80134cuda3std3__45__cpo3endE
	.align		8
        /*0010*/ 	.dword	_ZN39_INTERNAL_0632a083_4_k_cu_85f3e095_80134cuda3std3__45__cpo6cbeginE
	.align		8
        /*0018*/ 	.dword	_ZN39_INTERNAL_0632a083_4_k_cu_85f3e095_80134cuda3std3__45__cpo4cendE
	.align		8
        /*0020*/ 	.dword	_ZN39_INTERNAL_0632a083_4_k_cu_85f3e095_80134cuda3std3__441_GLOBAL__N__0632a083_4_k_cu_85f3e095_80136ignoreE
	.align		8
        /*0028*/ 	.dword	_ZN39_INTERNAL_0632a083_4_k_cu_85f3e095_80134cuda3std3__419piecewise_constructE
	.align		8
        /*0030*/ 	.dword	_ZN39_INTERNAL_0632a083_4_k_cu_85f3e095_80134cuda3std3__48in_placeE
	.align		8
        /*0038*/ 	.dword	_ZN39_INTERNAL_0632a083_4_k_cu_85f3e095_80134cuda3std6ranges3__45__cpo4swapE
	.align		8
        /*0040*/ 	.dword	_ZN39_INTERNAL_0632a083_4_k_cu_85f3e095_80134cuda3std6ranges3__45__cpo9iter_moveE
	.align		8
        /*0048*/ 	.dword	_ZN39_INTERNAL_0632a083_4_k_cu_85f3e095_80134cute7productE
	.align		8
        /*0050*/ 	.dword	_ZN39_INTERNAL_0632a083_4_k_cu_85f3e095_80134cute1_E


//--------------------- .text._ZN7cutlass13device_kernelINS_4gemm6kernel13GemmUniversalIN4cute5tupleIJiiiiEEENS1_10collective13CollectiveMmaINS1_37MainloopSm90TmaGmmaWarpSpecializedFP8ILi5ENS5_IJNS4_1CILi1EEESB_SB_EEENS1_35KernelTmaWarpSpecializedCooperativeEEENS5_IJNSA_ILi128EEENSA_ILi512EEENSA_ILi64EEEEEENS_12float_e4m3_tENS5_IJlSB_lEEESJ_SK_NS4_8TiledMMAINS4_8MMA_AtomIJNS4_4SM904GMMA31MMA_64x256x32_F32E4M3E4M3_SS_TNILNSO_7ScaleInE1ELSQ_1EEEEEENS4_6LayoutINS5_IJNSA_ILi2EEESB_SB_EEENS5_IJSB_NSA_ILi0EEESW_EEEEENS5_IJNS4_10UnderscoreESZ_SZ_EEEEENS4_13SM90_TMA_LOADENS4_14ComposedLayoutINS4_7SwizzleILi2ELi4ELi3EEENS4_18smem_ptr_flag_bitsILi8EEENST_INS5_IJNSA_ILi8EEESH_EEENS5_IJSH_SB_EEEEEEEvNS4_8identityES12_S1C_vS1D_EENS_8epilogue10collective6detail29Sm90TmaWarpSpecializedAdapterINS1G_15DefaultEpilogueISJ_SK_SK_NS1F_6thread17LinearCombinationISJ_Li1EffLNS1K_9ScaleType4KindE0ELNS_15FloatRoundStyleE2ESJ_EENS1_15EpilogueDefaultEEEEEvvEEEEvNT_6ParamsE --------------------------
	.section	.text._ZN7cutlass13device_kernelINS_4gemm6kernel13GemmUniversalIN4cute5tupleIJiiiiEEENS1_10collective13CollectiveMmaINS1_37MainloopSm90TmaGmmaWarpSpecializedFP8ILi5ENS5_IJNS4_1CILi1EEESB_SB_EEENS1_35KernelTmaWarpSpecializedCooperativeEEENS5_IJNSA_ILi128EEENSA_ILi512EEENSA_ILi64EEEEEENS_12float_e4m3_tENS5_IJlSB_lEEESJ_SK_NS4_8TiledMMAINS4_8MMA_AtomIJNS4_4SM904GMMA31MMA_64x256x32_F32E4M3E4M3_SS_TNILNSO_7ScaleInE1ELSQ_1EEEEEENS4_6LayoutINS5_IJNSA_ILi2EEESB_SB_EEENS5_IJSB_NSA_ILi0EEESW_EEEEENS5_IJNS4_10UnderscoreESZ_SZ_EEEEENS4_13SM90_TMA_LOADENS4_14ComposedLayoutINS4_7SwizzleILi2ELi4ELi3EEENS4_18smem_ptr_flag_bitsILi8EEENST_INS5_IJNSA_ILi8EEESH_EEENS5_IJSH_SB_EEEEEEEvNS4_8identityES12_S1C_vS1D_EENS_8epilogue10collective6detail29Sm90TmaWarpSpecializedAdapterINS1G_15DefaultEpilogueISJ_SK_SK_NS1F_6thread17LinearCombinationISJ_Li1EffLNS1K_9ScaleType4KindE0ELNS_15FloatRoundStyleE2ESJ_EENS1_15EpilogueDefaultEEEEEvvEEEEvNT_6ParamsE,"ax",@progbits
	.align	128
.text._ZN7cutlass13device_kernelINS_4gemm6kernel13GemmUniversalIN4cute5tupleIJiiiiEEENS1_10collective13CollectiveMmaINS1_37MainloopSm90TmaGmmaWarpSpecializedFP8ILi5ENS5_IJNS4_1CILi1EEESB_SB_EEENS1_35KernelTmaWarpSpecializedCooperativeEEENS5_IJNSA_ILi128EEENSA_ILi512EEENSA_ILi64EEEEEENS_12float_e4m3_tENS5_IJlSB_lEEESJ_SK_NS4_8TiledMMAINS4_8MMA_AtomIJNS4_4SM904GMMA31MMA_64x256x32_F32E4M3E4M3_SS_TNILNSO_7ScaleInE1ELSQ_1EEEEEENS4_6LayoutINS5_IJNSA_ILi2EEESB_SB_EEENS5_IJSB_NSA_ILi0EEESW_EEEEENS5_IJNS4_10UnderscoreESZ_SZ_EEEEENS4_13SM90_TMA_LOADENS4_14ComposedLayoutINS4_7SwizzleILi2ELi4ELi3EEENS4_18smem_ptr_flag_bitsILi8EEENST_INS5_IJNSA_ILi8EEESH_EEENS5_IJSH_SB_EEEEEEEvNS4_8identityES12_S1C_vS1D_EENS_8epilogue10collective6detail29Sm90TmaWarpSpecializedAdapterINS1G_15DefaultEpilogueISJ_SK_SK_NS1F_6thread17LinearCombinationISJ_Li1EffLNS1K_9ScaleType4KindE0ELNS_15FloatRoundStyleE2ESJ_EENS1_15EpilogueDefaultEEEEEvvEEEEvNT_6ParamsE:
        .type           _ZN7cutlass13device_kernelINS_4gemm6kernel13GemmUniversalIN4cute5tupleIJiiiiEEENS1_10collective13CollectiveMmaINS1_37MainloopSm90TmaGmmaWarpSpecializedFP8ILi5ENS5_IJNS4_1CILi1EEESB_SB_EEENS1_35KernelTmaWarpSpecializedCooperativeEEENS5_IJNSA_ILi128EEENSA_ILi512EEENSA_ILi64EEEEEENS_12float_e4m3_tENS5_IJlSB_lEEESJ_SK_NS4_8TiledMMAINS4_8MMA_AtomIJNS4_4SM904GMMA31MMA_64x256x32_F32E4M3E4M3_SS_TNILNSO_7ScaleInE1ELSQ_1EEEEEENS4_6LayoutINS5_IJNSA_ILi2EEESB_SB_EEENS5_IJSB_NSA_ILi0EEESW_EEEEENS5_IJNS4_10UnderscoreESZ_SZ_EEEEENS4_13SM90_TMA_LOADENS4_14ComposedLayoutINS4_7SwizzleILi2ELi4ELi3EEENS4_18smem_ptr_flag_bitsILi8EEENST_INS5_IJNSA_ILi8EEESH_EEENS5_IJSH_SB_EEEEEEEvNS4_8identityES12_S1C_vS1D_EENS_8epilogue10collective6detail29Sm90TmaWarpSpecializedAdapterINS1G_15DefaultEpilogueISJ_SK_SK_NS1F_6thread17LinearCombinationISJ_Li1EffLNS1K_9ScaleType4KindE0ELNS_15FloatRoundStyleE2ESJ_EENS1_15EpilogueDefaultEEEEEvvEEEEvNT_6ParamsE,@function
        .size           _ZN7cutlass13device_kernelINS_4gemm6kernel13GemmUniversalIN4cute5tupleIJiiiiEEENS1_10collective13CollectiveMmaINS1_37MainloopSm90TmaGmmaWarpSpecializedFP8ILi5ENS5_IJNS4_1CILi1EEESB_SB_EEENS1_35KernelTmaWarpSpecializedCooperativeEEENS5_IJNSA_ILi128EEENSA_ILi512EEENSA_ILi64EEEEEENS_12float_e4m3_tENS5_IJlSB_lEEESJ_SK_NS4_8TiledMMAINS4_8MMA_AtomIJNS4_4SM904GMMA31MMA_64x256x32_F32E4M3E4M3_SS_TNILNSO_7ScaleInE1ELSQ_1EEEEEENS4_6LayoutINS5_IJNSA_ILi2EEESB_SB_EEENS5_IJSB_NSA_ILi0EEESW_EEEEENS5_IJNS4_10UnderscoreESZ_SZ_EEEEENS4_13SM90_TMA_LOADENS4_14ComposedLayoutINS4_7SwizzleILi2ELi4ELi3EEENS4_18smem_ptr_flag_bitsILi8EEENST_INS5_IJNSA_ILi8EEESH_EEENS5_IJSH_SB_EEEEEEEvNS4_8identityES12_S1C_vS1D_EENS_8epilogue10collective6detail29Sm90TmaWarpSpecializedAdapterINS1G_15DefaultEpilogueISJ_SK_SK_NS1F_6thread17LinearCombinationISJ_Li1EffLNS1K_9ScaleType4KindE0ELNS_15FloatRoundStyleE2ESJ_EENS1_15EpilogueDefaultEEEEEvvEEEEvNT_6ParamsE,(.L_x_587 - _ZN7cutlass13device_kernelINS_4gemm6kernel13GemmUniversalIN4cute5tupleIJiiiiEEENS1_10collective13CollectiveMmaINS1_37MainloopSm90TmaGmmaWarpSpecializedFP8ILi5ENS5_IJNS4_1CILi1EEESB_SB_EEENS1_35KernelTmaWarpSpecializedCooperativeEEENS5_IJNSA_ILi128EEENSA_ILi512EEENSA_ILi64EEEEEENS_12float_e4m3_tENS5_IJlSB_lEEESJ_SK_NS4_8TiledMMAINS4_8MMA_AtomIJNS4_4SM904GMMA31MMA_64x256x32_F32E4M3E4M3_SS_TNILNSO_7ScaleInE1ELSQ_1EEEEEENS4_6LayoutINS5_IJNSA_ILi2EEESB_SB_EEENS5_IJSB_NSA_ILi0EEESW_EEEEENS5_IJNS4_10UnderscoreESZ_SZ_EEEEENS4_13SM90_TMA_LOADENS4_14ComposedLayoutINS4_7SwizzleILi2ELi4ELi3EEENS4_18smem_ptr_flag_bitsILi8EEENST_INS5_IJNSA_ILi8EEESH_EEENS5_IJSH_SB_EEEEEEEvNS4_8identityES12_S1C_vS1D_EENS_8epilogue10collective6detail29Sm90TmaWarpSpecializedAdapterINS1G_15DefaultEpilogueISJ_SK_SK_NS1F_6thread17LinearCombinationISJ_Li1EffLNS1K_9ScaleType4KindE0ELNS_15FloatRoundStyleE2ESJ_EENS1_15EpilogueDefaultEEEEEvvEEEEvNT_6ParamsE)
        .other          _ZN7cutlass13device_kernelINS_4gemm6kernel13GemmUniversalIN4cute5tupleIJiiiiEEENS1_10collective13CollectiveMmaINS1_37MainloopSm90TmaGmmaWarpSpecializedFP8ILi5ENS5_IJNS4_1CILi1EEESB_SB_EEENS1_35KernelTmaWarpSpecializedCooperativeEEENS5_IJNSA_ILi128EEENSA_ILi512EEENSA_ILi64EEEEEENS_12float_e4m3_tENS5_IJlSB_lEEESJ_SK_NS4_8TiledMMAINS4_8MMA_AtomIJNS4_4SM904GMMA31MMA_64x256x32_F32E4M3E4M3_SS_TNILNSO_7ScaleInE1ELSQ_1EEEEEENS4_6LayoutINS5_IJNSA_ILi2EEESB_SB_EEENS5_IJSB_NSA_ILi0EEESW_EEEEENS5_IJNS4_10UnderscoreESZ_SZ_EEEEENS4_13SM90_TMA_LOADENS4_14ComposedLayoutINS4_7SwizzleILi2ELi4ELi3EEENS4_18smem_ptr_flag_bitsILi8EEENST_INS5_IJNSA_ILi8EEESH_EEENS5_IJSH_SB_EEEEEEEvNS4_8identityES12_S1C_vS1D_EENS_8epilogue10collective6detail29Sm90TmaWarpSpecializedAdapterINS1G_15DefaultEpilogueISJ_SK_SK_NS1F_6thread17LinearCombinationISJ_Li1EffLNS1K_9ScaleType4KindE0ELNS_15FloatRoundStyleE2ESJ_EENS1_15EpilogueDefaultEEEEEvvEEEEvNT_6ParamsE,@"STO_CUDA_ENTRY STV_DEFAULT"
_ZN7cutlass13device_kernelINS_4gemm6kernel13GemmUniversalIN4cute5tupleIJiiiiEEENS1_10collective13CollectiveMmaINS1_37MainloopSm90TmaGmmaWarpSpecializedFP8ILi5ENS5_IJNS4_1CILi1EEESB_SB_EEENS1_35KernelTmaWarpSpecializedCooperativeEEENS5_IJNSA_ILi128EEENSA_ILi512EEENSA_ILi64EEEEEENS_12float_e4m3_tENS5_IJlSB_lEEESJ_SK_NS4_8TiledMMAINS4_8MMA_AtomIJNS4_4SM904GMMA31MMA_64x256x32_F32E4M3E4M3_SS_TNILNSO_7ScaleInE1ELSQ_1EEEEEENS4_6LayoutINS5_IJNSA_ILi2EEESB_SB_EEENS5_IJSB_NSA_ILi0EEESW_EEEEENS5_IJNS4_10UnderscoreESZ_SZ_EEEEENS4_13SM90_TMA_LOADENS4_14ComposedLayoutINS4_7SwizzleILi2ELi4ELi3EEENS4_18smem_ptr_flag_bitsILi8EEENST_INS5_IJNSA_ILi8EEESH_EEENS5_IJSH_SB_EEEEEEEvNS4_8identityES12_S1C_vS1D_EENS_8epilogue10collective6detail29Sm90TmaWarpSpecializedAdapterINS1G_15DefaultEpilogueISJ_SK_SK_NS1F_6thread17LinearCombinationISJ_Li1EffLNS1K_9ScaleType4KindE0ELNS_15FloatRoundStyleE2ESJ_EENS1_15EpilogueDefaultEEEEEvvEEEEvNT_6ParamsE:
[----:B------:R-:W0:Y:S02]  /*0000*/  LDC R1, c[0x0][0x28] ;  /* 0x00000a00ff017b82 */ /* 0x000e240000000800 */
[----:B0-----:R-:W-:Y:S01]  /*0010*/  VIADD R1, R1, 0xfffff790 ;  /* 0xfffff79001017836 */ /* 0x001fe20000000000 */
[----:B------:R-:W0:Y:S01]  /*0020*/  S2R R2, SR_TID.X ;  /* 0x0000000000027919 */ /* 0x000e220000002100 */
[----:B------:R-:W-:Y:S01]  /*0030*/  ELECT P0, URZ, PT ;  /* 0x00000000003f782f */ /* 0x000fe20003800000 */
[----:B------:R-:W-:Y:S01]  /*0040*/  BSSY B0, `(.L_x_0) ;  /* 0x0000015000007945 */ /* 0x000fe20003800000 */
[--C-:B0-----:R-:W-:Y:S02]  /*0050*/  SHF.R.U32.HI R0, RZ, 0x5, R2.reuse ;  /* 0x00000005ff007819 */ /* 0x101fe40000011602 */
[----:B------:R-:W-:-:S03]  /*0060*/  SHF.R.U32.HI R2, RZ, 0x7, R2 ;  /* 0x00000007ff027819 */ /* 0x000fc60000011602 */
[----:B------:R-:W0:Y:S04]  /*0070*/  SHFL.IDX PT, R3, R0, RZ, 0x1f ;  /* 0x00001fff00037589 */ /* 0x000e2800000e0000 */
[----:B------:R-:W1:Y:S01]  /*0080*/  SHFL.IDX PT, R2, R2, RZ, 0x1f ;  /* 0x00001fff02027589 */ /* 0x000e6200000e0000 */
[----:B0-----:R-:W-:Y:S02]  /*0090*/  R2UR UR4, R3 ;  /* 0x00000000030472ca */ /* 0x001fe400000e0000 */
[----:B-1----:R-:W-:-:S11]  /*00a0*/  R2UR UR6, R2 ;  /* 0x00000000020672ca */ /* 0x002fd600000e0000 */
[----:B------:R-:W-:Y:S02]  /*00b0*/  USHF.R.S32.HI UR5, URZ, 0x1f, UR4 ;  /* 0x0000001f3f057899 */ /* 0x000fe40008011404 */
[----:B------:R-:W-:Y:S02]  /*00c0*/  ISETP.NE.OR P0, PT, RZ, UR4, !P0 ;  /* 0x00000004ff007c0c */ /* 0x000fe4000c705670 */
[----:B------:R-:W-:-:S04]  /*00d0*/  ULEA.HI UR5, UR5, UR4, URZ, 0x2 ;  /* 0x0000000405057291 */ /* 0x000fc8000f8f103f */
[----:B------:R-:W-:-:S04]  /*00e0*/  ULOP3.LUT UR5, UR5, 0xfffffffc, URZ, 0xc0, !UPT ;  /* 0xfffffffc05057892 */ /* 0x000fc8000f8ec03f */
[----:B------:R-:W-:-:S03]  /*00f0*/  UIADD3 UR8, UR4, -UR5, URZ ;  /* 0x8000000504087290 */ /* 0x000fc6000fffe03f */
[----:B------:R-:W-:Y:S09]  /*0100*/  @P0 BRA `(.L_x_1) ;  /* 0x0000000000200947 */ /* 0x000ff20003800000 */
[----:B------:R-:W-:Y:S02]  /*0110*/  ULDC.64 UR4, c[0x0][0x198] ;  /* 0x0000660000047ab9 */ /* 0x000fe40000000a00 */
[----:B------:R-:W-:Y:S02]  /*0120*/  UIADD3 UR10, UP0, UR4, 0xf0, URZ ;  /* 0x000000f0040a7890 */ /* 0x000fe4000ff1e03f */
[----:B------:R-:W-:Y:S02]  /*0130*/  UIADD3 UR4, UP1, UR4, 0x1f0, URZ ;  /* 0x000001f004047890 */ /* 0x000fe4000ff3e03f */
[----:B------:R-:W-:Y:S02]  /*0140*/  UIADD3.X UR11, URZ, UR5, URZ, UP0, !UPT ;  /* 0x000000053f0b7290 */ /* 0x000fe400087fe43f */
[----:B------:R-:W-:-:S07]  /*0150*/  UIADD3.X UR5, URZ, UR5, URZ, UP1, !UPT ;  /* 0x000000053f057290 */ /* 0x000fce0008ffe43f */
[----:B------:R0:W-:Y:S02]  /*0160*/  UTMACCTL.PF [UR10] ;  /* 0x000000000a0079b9 */ /* 0x0001e40008040000 */
[----:B------:R0:W-:Y:S02]  /*0170*/  UTMACCTL.PF [UR4] ;  /* 0x00000000040079b9 */ /* 0x0001e40008040000 */
[----:B0-----:R-:W-:Y:S01]  /*0180*/  NOP ;  /* 0x0000000000007918 */ /* 0x001fe20000000000 */
.L_x_1:
[----:B------:R-:W-:Y:S05]  /*0190*/  BSYNC B0 ;  /* 0x0000000000007941 */ /* 0x000fea0003800000 */
.L_x_0:
[----:B------:R-:W0:Y:S01]  /*01a0*/  SHFL.IDX PT, R2, R0, RZ, 0x1f ;  /* 0x00001fff00027589 */ /* 0x000e2200000e0000 */
[----:B------:R-:W-:Y:S01]  /*01b0*/  UISETP.NE.AND UP0, UPT, UR8, 0x3, UPT ;  /* 0x000000030800788c */ /* 0x000fe2000bf05270 */
[----:B------:R-:W-:Y:S01]  /*01c0*/  ISETP.NE.AND P1, PT, RZ, UR6, PT ;  /* 0x00000006ff007c0c */ /* 0x000fe2000bf25270 */
[----:B------:R-:W-:Y:S02]  /*01d0*/  UIADD3 UR10, UR6, -0x1, URZ ;  /* 0xffffffff060a7890 */ /* 0x000fe4000fffe03f */
[----:B------:R-:W-:Y:S02]  /*01e0*/  UISETP.EQ.OR UP0, UPT, UR8, URZ, !UP0 ;  /* 0x0000003f0800728c */ /* 0x000fe4000c702670 */
[----:B------:R-:W-:Y:S02]  /*01f0*/  UISETP.GE.U32.AND UP1, UPT, UR10, 0x2, UPT ;  /* 0x000000020a00788c */ /* 0x000fe4000bf26070 */
[----:B------:R-:W-:-:S04]  /*0200*/  UISETP.EQ.AND UP0, UPT, UR6, URZ, UP0 ;  /* 0x0000003f0600728c */ /* 0x000fc80008702270 */
[----:B------:R-:W-:-:S04]  /*0210*/  USEL UR13, URZ, 0x1, !UP0 ;  /* 0x000000013f0d7887 */ /* 0x000fc8000c000000 */
[----:B------:R-:W-:Y:S01]  /*0220*/  USEL UR13, UR13, 0x2, UP1 ;  /* 0x000000020d0d7887 */ /* 0x000fe20008800000 */
[----:B0-----:R-:W-:-:S13]  /*0230*/  ISETP.NE.AND P0, PT, R2, RZ, PT ;  /* 0x000000ff0200720c */ /* 0x001fda0003f05270 */
[----:B------:R-:W-:Y:S05]  /*0240*/  @P0 BRA `(.L_x_2) ;  /* 0x0000000000600947 */ /* 0x000fea0003800000 */
[----:B------:R-:W0:Y:S01]  /*0250*/  S2UR UR9, SR_CgaCtaId ;  /* 0x00000000000979c3 */ /* 0x000e220000008800 */
[----:B------:R-:W-:Y:S01]  /*0260*/  UMOV UR4, 0x400 ;  /* 0x0000040000047882 */ /* 0x000fe20000000000 */
[----:B------:R-:W-:Y:S01]  /*0270*/  UMOV UR5, 0x1 ;  /* 0x0000000100057882 */ /* 0x000fe20000000000 */
[----:B------:R-:W-:Y:S01]  /*0280*/  UMOV UR6, 0x100 ;  /* 0x0000010000067882 */ /* 0x000fe20000000000 */
[----:B------:R-:W-:Y:S01]  /*0290*/  ELECT P0, URZ, PT ;  /* 0x00000000003f782f */ /* 0x000fe20003800000 */
[----:B------:R-:W-:-:S04]  /*02a0*/  UIADD3 UR6, -UR6, 0x100000, URZ ;  /* 0x0010000006067890 */ /* 0x000fc8000fffe13f */
[----:B------:R-:W-:Y:S02]  /*02b0*/  USHF.L.U32 UR7, UR6, 0xb, URZ ;  /* 0x0000000b06077899 */ /* 0x000fe4000800063f */
[----:B------:R-:W-:Y:S02]  /*02c0*/  USHF.L.U32 UR6, UR6, 0x1, URZ ;  /* 0x0000000106067899 */ /* 0x000fe4000800063f */
[----:B0-----:R-:W-:Y:S02]  /*02d0*/  ULEA UR9, UR9, UR4, 0x18 ;  /* 0x0000000409097291 */ /* 0x001fe4000f8ec03f */
[----:B------:R-:W-:-:S04]  /*02e0*/  UIADD3 UR4, -UR5, 0x100000, URZ ;  /* 0x0010000005047890 */ /* 0x000fc8000fffe13f */
[----:B------:R-:W-:Y:S02]  /*02f0*/  USHF.L.U32 UR5, UR4, 0xb, URZ ;  /* 0x0000000b04057899 */ /* 0x000fe4000800063f */
[----:B------:R-:W-:Y:S01]  /*0300*/  USHF.L.U32 UR4, UR4, 0x1, URZ ;  /* 0x0000000104047899 */ /* 0x000fe2000800063f */
[----:B------:R-:W0:Y:S11]  /*0310*/  FENCE.VIEW.ASYNC.S ;  /* 0x00000000000073c6 */ /* 0x000e360000000000 */
[----:B0-----:R0:W1:Y:S01]  /*0320*/  SYNCS.EXCH.64 URZ, [UR9], UR4 ;  /* 0x00000004093f75b2 */ /* 0x0010620008000100 */
[----:B------:R0:W2:Y:S01]  /*0330*/  SYNCS.EXCH.64 URZ, [UR9+0x28], UR6 ;  /* 0x00002806093f75b2 */ /* 0x0000a20008000100 */
[----:B------:R0:W3:Y:S01]  /*0340*/  SYNCS.EXCH.64 URZ, [UR9+0x8], UR4 ;  /* 0x00000804093f75b2 */ /* 0x0000e20008000100 */
[----:B------:R0:W4:Y:S01]  /*0350*/  SYNCS.EXCH.64 URZ, [UR9+0x30], UR6 ;  /* 0x00003006093f75b2 */ /* 0x0001220008000100 */
[----:B------:R0:W0:Y:S01]  /*0360*/  SYNCS.EXCH.64 URZ, [UR9+0x10], UR4 ;  /* 0x00001004093f75b2 */ /* 0x0000220008000100 */
[----:B------:R0:W0:Y:S01]  /*0370*/  SYNCS.EXCH.64 URZ, [UR9+0x38], UR6 ;  /* 0x00003806093f75b2 */ /* 0x0000220008000100 */
[----:B------:R0:W0:Y:S01]  /*0380*/  SYNCS.EXCH.64 URZ, [UR9+0x18], UR4 ;  /* 0x00001804093f75b2 */ /* 0x0000220008000100 */
[----:B------:R0:W0:Y:S01]  /*0390*/  SYNCS.EXCH.64 URZ, [UR9+0x40], UR6 ;  /* 0x00004006093f75b2 */ /* 0x0000220008000100 */
[----:B------:R0:W0:Y:S01]  /*03a0*/  SYNCS.EXCH.64 URZ, [UR9+0x20], UR4 ;  /* 0x00002004093f75b2 */ /* 0x0000220008000100 */
[----:B------:R0:W0:Y:S01]  /*03b0*/  SYNCS.EXCH.64 URZ, [UR9+0x48], UR6 ;  /* 0x00004806093f75b2 */ /* 0x0000220008000100 */
[----:B------:R-:W-:Y:S01]  /*03c0*/  NOP ;  /* 0x0000000000007918 */ /* 0x000fe20000000000 */
.L_x_2:
[----:B------:R-:W5:Y:S01]  /*03d0*/  LDC R2, c[0x0][0x65c] ;  /* 0x00019700ff027b82 */ /* 0x000f620000000800 */
[----:B------:R-:W1:Y:S01]  /*03e0*/  SHFL.IDX PT, R0, R0, RZ, 0x1f ;  /* 0x00001fff00007589 */ /* 0x000e6200000e0000 */
[----:B------:R-:W-:Y:S01]  /*03f0*/  ELECT P0, URZ, PT ;  /* 0x00000000003f782f */ /* 0x000fe20003800000 */
[----:B------:R-:W-:Y:S01]  /*0400*/  IMAD.MOV.U32 R3, RZ, RZ, RZ ;  /* 0x000000ffff037224 */ /* 0x000fe200078e00ff */
[----:B0-----:R-:W-:Y:S01]  /*0410*/  UMOV UR4, 0x20 ;  /* 0x0000002000047882 */ /* 0x001fe20000000000 */
[----:B------:R-:W0:Y:S01]  /*0420*/  S2R R11, SR_CTAID.Y ;  /* 0x00000000000b7919 */ /* 0x000e220000002600 */
[----:B------:R-:W-:Y:S01]  /*0430*/  NOP ;  /* 0x0000000000007918 */ /* 0x000fe20000000000 */
[----:B------:R-:W-:Y:S01]  /*0440*/  NOP ;  /* 0x0000000000007918 */ /* 0x000fe20000000000 */
[----:B-----5:R-:W-:Y:S02]  /*0450*/  ISETP.NE.AND P3, PT, R2, 0x1, PT ;  /* 0x000000010200780c */ /* 0x020fe40003f65270 */
[----:B------:R-:W5:Y:S01]  /*0460*/  S2R R2, SR_CTAID.X ;  /* 0x0000000000027919 */ /* 0x000f620000002500 */
[----:B-1----:R-:W-:-:S10]  /*0470*/  ISETP.NE.OR P0, PT, R0, RZ, !P0 ;  /* 0x000000ff0000720c */ /* 0x002fd40004705670 */
[----:B------:R-:W5:Y:S01]  /*0480*/  @P3 LDC R7, c[0x0][0x10] ;  /* 0x00000400ff073b82 */ /* 0x000f620000000800 */
[----:B0-----:R-:W-:Y:S02]  /*0490*/  @P3 IMAD.MOV.U32 R4, RZ, RZ, R11 ;  /* 0x000000ffff043224 */ /* 0x001fe400078e000b */
[----:B------:R-:W-:Y:S01]  /*04a0*/  VOTEU.ALL UP0, P0 ;  /* 0x00000000003f7886 */ /* 0x000fe20000000000 */
[----:B------:R-:W-:Y:S01]  /*04b0*/  @P3 IMAD.MOV.U32 R5, RZ, RZ, RZ ;  /* 0x000000ffff053224 */ /* 0x000fe200078e00ff */
[----:B------:R-:W-:Y:S01]  /*04c0*/  VOTEU.ALL UP1, P0 ;  /* 0x00000000003f7886 */ /* 0x000fe20000020000 */
[----:B------:R-:W-:Y:S02]  /*04d0*/  @P3 IMAD.MOV.U32 R13, RZ, RZ, RZ ;  /* 0x000000ffff0d3224 */ /* 0x000fe400078e00ff */
[----:B------:R-:W0:Y:S01]  /*04e0*/  @!P3 LDC R9, c[0x0][0xc] ;  /* 0x00000300ff09bb82 */ /* 0x000e220000000800 */
[----:B------:R-:W-:Y:S01]  /*04f0*/  @!UP0 UMOV UR6, 0x400 ;  /* 0x0000040000068882 */ /* 0x000fe20000000000 */
[----:B------:R-:W-:-:S04]  /*0500*/  @!UP0 UIADD3 UR4, -UR4, 0x100000, URZ ;  /* 0x0010000004048890 */ /* 0x000fc8000fffe13f */
[----:B------:R-:W-:Y:S02]  /*0510*/  @!UP0 USHF.L.U32 UR5, UR4, 0xb, URZ ;  /* 0x0000000b04058899 */ /* 0x000fe4000800063f */
[----:B------:R-:W-:Y:S01]  /*0520*/  @!UP0 USHF.L.U32 UR4, UR4, 0x1, URZ ;  /* 0x0000000104048899 */ /* 0x000fe2000800063f */
[----:B------:R-:W1:Y:S01]  /*0530*/  @!UP0 S2UR UR7, SR_CgaCtaId ;  /* 0x00000000000789c3 */ /* 0x000e620000008800 */
[----:B-----5:R-:W-:-:S04]  /*0540*/  @P3 IMAD.WIDE.U32 R6, R2, R7, R4 ;  /* 0x0000000702063225 */ /* 0x020fc800078e0004 */
[----:B------:R-:W-:Y:S02]  /*0550*/  @P3 IMAD.MOV.U32 R10, RZ, RZ, R6 ;  /* 0x000000ffff0a3224 */ /* 0x000fe400078e0006 */
[----:B------:R-:W-:Y:S02]  /*0560*/  @P3 IMAD.IADD R14, R7, 0x1, R13 ;  /* 0x00000001070e3824 */ /* 0x000fe400078e020d */
[----:B0-----:R-:W-:-:S04]  /*0570*/  @!P3 IMAD.WIDE.U32 R4, R9, R11, R2 ;  /* 0x0000000b0904b225 */ /* 0x001fc800078e0002 */
[----:B------:R-:W-:Y:S02]  /*0580*/  @!P3 IMAD.MOV.U32 R10, RZ, RZ, R4 ;  /* 0x000000ffff0ab224 */ /* 0x000fe400078e0004 */
[----:B------:R-:W-:Y:S01]  /*0590*/  @!P3 IMAD.MOV.U32 R14, RZ, RZ, R5 ;  /* 0x000000ffff0eb224 */ /* 0x000fe200078e0005 */
[----:B-1----:R-:W-:Y:S02]  /*05a0*/  @!UP0 ULEA UR6, UR7, UR6, 0x18 ;  /* 0x0000000607068291 */ /* 0x002fe4000f8ec03f */
[----:B------:R0:W-:Y:S01]  /*05b0*/  STL [R1+0x458], R10 ;  /* 0x0004580a01007387 */ /* 0x0001e20000100800 */
[----:B------:R-:W-:-:S03]  /*05c0*/  VOTEU.ALL UP0, P0 ;  /* 0x00000000003f7886 */ /* 0x000fc60000000000 */
[----:B------:R0:W-:Y:S04]  /*05d0*/  STL [R1+0x454], R14 ;  /* 0x0004540e01007387 */ /* 0x0001e80000100800 */
[----:B------:R-:W1:Y:S02]  /*05e0*/  FENCE.VIEW.ASYNC.S ;  /* 0x00000000000073c6 */ /* 0x000e640000000000 */
[----:B-1----:R0:W2:Y:S01]  /*05f0*/  @!UP0 SYNCS.EXCH.64 URZ, [UR6+0x60], UR4 ;  /* 0x00006004063f85b2 */ /* 0x0020a20008000100 */
[----:B------:R0:W2:Y:S01]  /*0600*/  @!UP1 SYNCS.EXCH.64 URZ, [UR6+0x68], UR4 ;  /* 0x00006804063f95b2 */ /* 0x0000a20008000100 */
[----:B------:R-:W-:Y:S01]  /*0610*/  NOP ;  /* 0x0000000000007918 */ /* 0x000fe20000000000 */
[----:B--234-:R-:W-:Y:S06]  /*0620*/  BAR.SYNC.DEFER_BLOCKING 0x0 ;  /* 0x0000000000007b1d */ /* 0x01cfec0000010000 */
[----:B0-----:R-:W-:Y:S05]  /*0630*/  @!P1 BRA `(.L_x_3) ;  /* 0x0000024000789947 */ /* 0x001fea0003800000 */
[----:B------:R-:W-:-:S06]  /*0640*/  UISETP.GT.U32.AND UP0, UPT, UR10, 0x1, UPT ;  /* 0x000000010a00788c */ /* 0x000fcc000bf04070 */
[----:B------:R-:W-:-:S13]  /*0650*/  PLOP3.LUT P0, PT, PT, PT, UP0, 0x80, 0x0 ;  /* 0x000000000000781c */ /* 0x000fda0003f0f008 */
[----:B------:R-:W-:Y:S05]  /*0660*/  @P0 EXIT ;  /* 0x000000000000094d */ /* 0x000fea0003800000 */
[----:B------:R-:W-:Y:S01]  /*0670*/  IMAD.MOV.U32 R5, RZ, RZ, -0x1 ;  /* 0xffffffffff057424 */ /* 0x000fe200078e00ff */
[----:B------:R-:W-:Y:S01]  /*0680*/  ULDC.64 UR4, c[0x0][0x650] ;  /* 0x0001940000047ab9 */ /* 0x000fe20000000a00 */
[----:B------:R-:W-:Y:S01]  /*0690*/  IMAD.MOV.U32 R4, RZ, RZ, -0x1 ;  /* 0xffffffffff047424 */ /* 0x000fe200078e00ff */
[----:B------:R-:W-:Y:S01]  /*06a0*/  ISETP.GE.U32.AND P0, PT, R10, UR4, PT ;  /* 0x000000040a007c0c */ /* 0x000fe2000bf06070 */
[----:B------:R-:W-:Y:S01]  /*06b0*/  UMOV UR10, 0xffffffff ;  /* 0xffffffff000a7882 */ /* 0x000fe20000000000 */
[----:B------:R0:W-:Y:S01]  /*06c0*/  STL [R1+0x460], R5 ;  /* 0x0004600501007387 */ /* 0x0001e20000100800 */
[----:B------:R-:W-:Y:S02]  /*06d0*/  PRMT R0, RZ, 0x7610, R0 ;  /* 0x00007610ff007816 */ /* 0x000fe40000000000 */
[----:B------:R-:W-:Y:S01]  /*06e0*/  ISETP.GE.U32.AND.EX P0, PT, R14, UR5, PT, P0 ;  /* 0x000000050e007c0c */ /* 0x000fe2000bf06100 */
[----:B------:R0:W-:-:S12]  /*06f0*/  STL [R1+0x45c], R4 ;  /* 0x00045c0401007387 */ /* 0x0001d80000100800 */
[----:B0-----:R-:W-:Y:S05]  /*0700*/  @P0 BRA `(.L_x_4) ;  /* 0x00000004006c0947 */ /* 0x001fea0003800000 */
[----:B------:R-:W-:Y:S01]  /*0710*/  ULDC.64 UR14, c[0x0][0x628] ;  /* 0x00018a00000e7ab9 */ /* 0x000fe20000000a00 */
[----:B------:R-:W0:Y:S01]  /*0720*/  LDC.64 R12, c[0x0][0x620] ;  /* 0x00018800ff0c7b82 */ /* 0x000e220000000a00 */
[----:B------:R-:W-:Y:S01]  /*0730*/  ISETP.NE.U32.AND P0, PT, RZ, UR14, PT ;  /* 0x0000000eff007c0c */ /* 0x000fe2000bf05070 */
[----:B------:R-:W-:Y:S01]  /*0740*/  ULDC UR11, c[0x0][0x630] ;  /* 0x00018c00000b7ab9 */ /* 0x000fe20000000800 */
[----:B------:R-:W-:Y:S02]  /*0750*/  R2UR UR4, R10 ;  /* 0x000000000a0472ca */ /* 0x000fe400000e0000 */
[----:B------:R-:W-:Y:S02]  /*0760*/  ISETP.NE.AND.EX P0, PT, RZ, UR15, PT, P0 ;  /* 0x0000000fff007c0c */ /* 0x000fe4000bf05300 */
[----:B------:R-:W-:-:S11]  /*0770*/  R2UR UR5, R14 ;  /* 0x000000000e0572ca */ /* 0x000fd600000e0000 */
[----:B------:R-:W-:Y:S05]  /*0780*/  @!P0 BRA `(.L_x_5) ;  /* 0x0000000000308947 */ /* 0x000fea0003800000 */
[----:B------:R-:W-:Y:S01]  /*0790*/  R2UR UR4, R10 ;  /* 0x000000000a0472ca */ /* 0x000fe200000e0000 */
[----:B------:R-:W-:Y:S01]  /*07a0*/  ULDC UR8, c[0x0][0x634] ;  /* 0x00018d0000087ab9 */ /* 0x000fe20000000800 */
[----:B------:R-:W-:-:S11]  /*07b0*/  R2UR UR10, R14 ;  /* 0x000000000e0a72ca */ /* 0x000fd600000e0000 */
[----:B------:R-:W-:-:S04]  /*07c0*/  UIADD3 UR8, UP0, UR4, UR8, URZ ;  /* 0x0000000804087290 */ /* 0x000fc8000ff1e03f */
[----:B------:R-:W-:-:S04]  /*07d0*/  UIADD3.X UR10, URZ, UR10, URZ, UP0, !UPT ;  /* 0x0000000a3f0a7290 */ /* 0x000fc800087fe43f */
[----:B------:R-:W-:-:S04]  /*07e0*/  UIMAD.WIDE.U32 UR4, UR10, UR14, URZ ;  /* 0x0000000e0a0472a5 */ /* 0x000fc8000f8e003f */
[----:B------:R-:W-:Y:S02]  /*07f0*/  UIMAD.WIDE.U32 UR6, UP0, UR8, UR15, UR4 ;  /* 0x0000000f080672a5 */ /* 0x000fe4000f800004 */
[----:B------:R-:W-:Y:S02]  /*0800*/  UIMAD.WIDE.U32 UR4, UR8, UR14, URZ ;  /* 0x0000000e080472a5 */ /* 0x000fe4000f8e003f */
[----:B------:R-:W-:Y:S02]  /*0810*/  UIADD3.X UR9, URZ, URZ, URZ, UP0, !UPT ;  /* 0x0000003f3f097290 */ /* 0x000fe400087fe43f */
[----:B------:R-:W-:Y:S01]  /*0820*/  UIADD3 URZ, UP0, UR5, UR6, URZ ;  /* 0x00000006053f7290 */ /* 0x000fe2000ff1e03f */
[----:B------:R-:W-:-:S03]  /*0830*/  UMOV UR8, UR7 ;  /* 0x0000000700087c82 */ /* 0x000fc60008000000 */
[----:B------:R-:W-:-:S12]  /*0840*/  UIMAD.WIDE.U32.X UR4, UR10, UR15, UR8, UP0 ;  /* 0x0000000f0a0472a5 */ /* 0x000fd800080e0408 */
.L_x_5:
[----:B------:R-:W-:Y:S01]  /*0850*/  USHF.R.U64 UR10, UR4, UR11, UR5 ;  /* 0x0000000b040a7299 */ /* 0x000fe20008001205 */
[----:B------:R-:W1:Y:S01]  /*0860*/  LDC R8, c[0x0][0x618] ;  /* 0x00018600ff087b82 */ /* 0x000e620000000800 */
[----:B------:R-:W-:Y:S01]  /*0870*/  USHF.R.U32.HI UR4, URZ, UR11, UR5 ;  /* 0x0000000b3f047299 */ /* 0x000fe20008011605 */
[----:B------:R-:W-:Y:S01]  /*0880*/  I2FP.F32.U32 R0, R2 ;  /* 0x0000000200007245 */ /* 0x000fe20000201000 */
[----:B------:R-:W-:Y:S01]  /*0890*/  IMAD.MOV.U32 R4, RZ, RZ, R10 ;  /* 0x000000ffff047224 */ /* 0x000fe200078e000a */
[----:B------:R-:W-:Y:S01]  /*08a0*/  ULDC UR5, c[0x0][0x150] ;  /* 0x0000540000057ab9 */ /* 0x000fe20000000800 */
[----:B------:R-:W-:Y:S01]  /*08b0*/  IADD3 R7, P0, RZ, -UR10, RZ ;  /* 0x8000000aff077c10 */ /* 0x000fe2000ff1e0ff */
[----:B------:R-:W-:Y:S02]  /*08c0*/  IMAD.MOV.U32 R5, RZ, RZ, R14 ;  /* 0x000000ffff057224 */ /* 0x000fe400078e000e */
[----:B------:R-:W-:Y:S01]  /*08d0*/  FMUL R0, R0, UR5 ;  /* 0x0000000500007c20 */ /* 0x000fe20008400000 */
[----:B------:R-:W2:Y:S01]  /*08e0*/  LDC.64 R20, c[0x0][0x640] ;  /* 0x00019000ff147b82 */ /* 0x000ea20000000a00 */
[----:B------:R-:W-:Y:S01]  /*08f0*/  IMAD.X R9, RZ, RZ, ~UR4, P0 ;  /* 0x80000004ff097e24 */ /* 0x000fe200080e06ff */
[----:B------:R-:W-:Y:S01]  /*0900*/  ULDC UR4, c[0x0][0x154] ;  /* 0x0000550000047ab9 */ /* 0x000fe20000000800 */
[----:B0-----:R-:W-:-:S02]  /*0910*/  IMAD.WIDE.U32 R4, R7, R12, R4 ;  /* 0x0000000c07047225 */ /* 0x001fc400078e0004 */
[----:B------:R-:W0:Y:S03]  /*0920*/  F2I.U32.TRUNC.NTZ R0, R0 ;  /* 0x0000000000007305 */ /* 0x000e26000020f000 */
[----:B------:R-:W3:Y:S01]  /*0930*/  LDC R3, c[0x0][0x144] ;  /* 0x00005100ff037b82 */ /* 0x000ee20000000800 */
[----:B------:R-:W-:-:S04]  /*0940*/  IMAD R6, R9, R12, RZ ;  /* 0x0000000c09067224 */ /* 0x000fc800078e02ff */
[----:B------:R-:W-:-:S03]  /*0950*/  IMAD R7, R7, R13, R6 ;  /* 0x0000000d07077224 */ /* 0x000fc600078e0206 */
[----:B------:R-:W4:Y:S01]  /*0960*/  LDC R10, c[0x0][0x608] ;  /* 0x00018200ff0a7b82 */ /* 0x000f220000000800 */
[----:B------:R-:W-:Y:S02]  /*0970*/  IMAD.IADD R5, R5, 0x1, R7 ;  /* 0x0000000105057824 */ /* 0x000fe400078e0207 */
[----:B------:R-:W-:Y:S02]  /*0980*/  IMAD.MOV.U32 R7, RZ, RZ, -0x1 ;  /* 0xffffffffff077424 */ /* 0x000fe400078e00ff */
[----:B0-----:R-:W-:Y:S01]  /*0990*/  IMAD.MOV R6, RZ, RZ, -R0 ;  /* 0x000000ffff067224 */ /* 0x001fe200078e0a00 */
[----:B-1----:R-:W-:Y:S02]  /*09a0*/  SHF.R.U64 R14, R4, R8, R5 ;  /* 0x00000008040e7219 */ /* 0x002fe40000001205 */
[----:B------:R-:W0:Y:S01]  /*09b0*/  LDC R18, c[0x0][0x658] ;  /* 0x00019600ff127b82 */ /* 0x000e220000000800 */
[----:B------:R-:W-:Y:S02]  /*09c0*/  I2FP.F32.U32 R4, R11 ;  /* 0x0000000b00047245 */ /* 0x000fe40000201000 */
[----:B--2---:R-:W-:-:S02]  /*09d0*/  ISETP.NE.U32.AND P0, PT, R20, RZ, PT ;  /* 0x000000ff1400720c */ /* 0x004fc40003f05070 */
[----:B------:R-:W-:Y:S01]  /*09e0*/  SHF.R.U32.HI R5, RZ, R8, R5 ;  /* 0x00000008ff057219 */ /* 0x000fe20000011605 */
[----:B------:R-:W-:Y:S01]  /*09f0*/  FMUL R4, R4, UR4 ;  /* 0x0000000404047c20 */ /* 0x000fe20008400000 */
[----:B------:R-:W-:Y:S01]  /*0a00*/  ISETP.NE.AND.EX P0, PT, R21, RZ, PT, P0 ;  /* 0x000000ff1500720c */ /* 0x000fe20003f05300 */
[----:B------:R-:W1:Y:S01]  /*0a10*/  LDC R12, c[0x0][0x148] ;  /* 0x00005200ff0c7b82 */ /* 0x000e620000000800 */
[----:B---3--:R-:W-:-:S07]  /*0a20*/  IMAD R0, R3, R6, R2 ;  /* 0x0000000603007224 */ /* 0x008fce00078e0202 */
[----:B------:R-:W2:Y:S01]  /*0a30*/  LDC R16, c[0x0][0x600] ;  /* 0x00018000ff107b82 */ /* 0x000ea20000000800 */
[-CC-:B----4-:R-:W-:Y:S02]  /*0a40*/  SHF.R.U64 R22, R14, R10.reuse, R5.reuse ;  /* 0x0000000a0e167219 */ /* 0x190fe40000001205 */
[----:B------:R-:W-:Y:S01]  /*0a50*/  SHF.R.U32.HI R3, RZ, R10, R5 ;  /* 0x0000000aff037219 */ /* 0x000fe20000011605 */
[----:B------:R-:W-:Y:S01]  /*0a60*/  IMAD.MOV.U32 R5, RZ, RZ, 0x1 ;  /* 0x00000001ff057424 */ /* 0x000fe200078e00ff */
[----:B------:R3:W4:Y:S03]  /*0a70*/  F2I.U32.TRUNC.NTZ R10, R4 ;  /* 0x00000004000a7305 */ /* 0x000726000020f000 */
[----:B------:R-:W1:Y:S01]  /*0a80*/  LDC R15, c[0x0][0x648] ;  /* 0x00019200ff0f7b82 */ /* 0x000e620000000800 */
[-C--:B0-----:R-:W-:Y:S02]  /*0a90*/  SHF.L.U32 R2, R7, R18.reuse, RZ ;  /* 0x0000001207027219 */ /* 0x081fe400000006ff */
[----:B------:R-:W-:-:S02]  /*0aa0*/  SHF.R.U64 R24, R22, R18, R3 ;  /* 0x0000001216187219 */ /* 0x000fc40000001203 */
[----:B------:R-:W-:Y:S02]  /*0ab0*/  LOP3.LUT R9, RZ, R2, RZ, 0x33, !PT ;  /* 0x00000002ff097212 */ /* 0x000fe400078e33ff */
[-C--:B------:R-:W-:Y:S01]  /*0ac0*/  SHF.R.U32.HI R3, RZ, R18.reuse, R3 ;  /* 0x00000012ff037219 */ /* 0x080fe20000011603 */
[----:B------:R-:W0:Y:S01]  /*0ad0*/  LDC R17, c[0x0][0x638] ;  /* 0x00018e00ff117b82 */ /* 0x000e220000000800 */
[----:B------:R-:W-:Y:S01]  /*0ae0*/  SHF.L.U32 R8, R5, R18, RZ ;  /* 0x0000001205087219 */ /* 0x000fe200000006ff */
[----:B------:R-:W-:-:S06]  /*0af0*/  IMAD.MOV.U32 R2, RZ, RZ, R24 ;  /* 0x000000ffff027224 */ /* 0x000fcc00078e0018 */
[----:B------:R-:W0:Y:S01]  /*0b00*/  LDC R19, c[0x0][0x610] ;  /* 0x00018400ff137b82 */ /* 0x000e220000000800 */
[----:B---34-:R-:W-:Y:S05]  /*0b10*/  @!P0 BRA `(.L_x_6) ;  /* 0x0000000000288947 */ /* 0x018fea0003800000 */
[----:B------:R-:W3:Y:S02]  /*0b20*/  LDC R7, c[0x0][0x64c] ;  /* 0x00019300ff077b82 */ /* 0x000ee40000000800 */
[----:B---3--:R-:W-:-:S05]  /*0b30*/  IADD3 R7, P0, R24, R7, RZ ;  /* 0x0000000718077210 */ /* 0x008fca0007f1e0ff */
[----:B------:R-:W-:-:S04]  /*0b40*/  IMAD.X R13, RZ, RZ, R3, P0 ;  /* 0x000000ffff0d7224 */ /* 0x000fc800000e0603 */
[----:B------:R-:W-:-:S04]  /*0b50*/  IMAD.WIDE.U32 R2, R13, R20, RZ ;  /* 0x000000140d027225 */ /* 0x000fc800078e00ff */
[----:B------:R-:W-:-:S04]  /*0b60*/  IMAD.WIDE.U32 R4, P0, R7, R21, R2 ;  /* 0x0000001507047225 */ /* 0x000fc80007800002 */
[----:B------:R-:W-:-:S04]  /*0b70*/  IMAD.WIDE.U32 R2, R7, R20, RZ ;  /* 0x0000001407027225 */ /* 0x000fc800078e00ff */
[----:B------:R-:W-:Y:S01]  /*0b80*/  IMAD.X R7, RZ, RZ, RZ, P0 ;  /* 0x000000ffff077224 */ /* 0x000fe200000e06ff */
[----:B------:R-:W-:Y:S01]  /*0b90*/  IADD3 RZ, P0, R3, R4, RZ ;  /* 0x0000000403ff7210 */ /* 0x000fe20007f1e0ff */
[----:B------:R-:W-:-:S04]  /*0ba0*/  IMAD.MOV.U32 R6, RZ, RZ, R5 ;  /* 0x000000ffff067224 */ /* 0x000fc800078e0005 */
[----:B------:R-:W-:-:S08]  /*0bb0*/  IMAD.WIDE.U32.X R2, R13, R21, R6, P0 ;  /* 0x000000150d027225 */ /* 0x000fd000000e0406 */
.L_x_6:
[----:B-1----:R-:W-:Y:S01]  /*0bc0*/  SHF.R.U64 R2, R2, R15, R3 ;  /* 0x0000000f02027219 */ /* 0x002fe20000001203 */
[----:B--2---:R-:W-:Y:S01]  /*0bd0*/  VIADD R3, R16, 0xffffffff ;  /* 0xffffffff10037836 */ /* 0x004fe20000000000 */
[----:B------:R-:W-:Y:S01]  /*0be0*/  LOP3.LUT R9, R22, R9, RZ, 0xc0, !PT ;  /* 0x0000000916097212 */ /* 0x000fe200078ec0ff */
[----:B------:R-:W-:Y:S02]  /*0bf0*/  IMAD.MOV R10, RZ, RZ, -R10 ;  /* 0x000000ffff0a7224 */ /* 0x000fe400078e0a0a */
[----:B------:R-:W-:Y:S01]  /*0c00*/  IMAD.MOV R4, RZ, RZ, -R2 ;  /* 0x000000ffff047224 */ /* 0x000fe200078e0a02 */
[----:B------:R-:W-:Y:S01]  /*0c10*/  LOP3.LUT R14, R14, R3, RZ, 0xc0, !PT ;  /* 0x000000030e0e7212 */ /* 0x000fe200078ec0ff */
[----:B------:R-:W-:Y:S02]  /*0c20*/  @P3 IMAD R0, R12, R10, R11 ;  /* 0x0000000a0c003224 */ /* 0x000fe400078e020b */
[----:B------:R-:W-:Y:S02]  /*0c30*/  IMAD R9, R8, R2, R9 ;  /* 0x0000000208097224 */ /* 0x000fe400078e0209 */
[----:B0-----:R-:W-:-:S02]  /*0c40*/  IMAD R3, R4, R17, R24 ;  /* 0x0000001104037224 */ /* 0x001fc400078e0218 */
[----:B------:R-:W-:Y:S02]  /*0c50*/  IMAD R2, R9, R19, R0 ;  /* 0x0000001309027224 */ /* 0x000fe400078e0200 */
[----:B------:R-:W-:Y:S02]  /*0c60*/  IMAD R3, R3, R16, R14 ;  /* 0x0000001003037224 */ /* 0x000fe400078e020e */
[----:B------:R-:W-:-:S03]  /*0c70*/  IMAD.MOV.U32 R0, RZ, RZ, 0x1 ;  /* 0x00000001ff007424 */ /* 0x000fc600078e00ff */
[----:B------:R-:W-:Y:S02]  /*0c80*/  SEL R4, R3, R2, !P3 ;  /* 0x0000000203047207 */ /* 0x000fe40005800000 */
[----:B------:R-:W-:-:S03]  /*0c90*/  SEL R2, R2, R3, !P3 ;  /* 0x0000000302027207 */ /* 0x000fc60005800000 */
[----:B------:R0:W-:Y:S04]  /*0ca0*/  STL [R1+0x45c], R4 ;  /* 0x00045c0401007387 */ /* 0x0001e80000100800 */
[----:B------:R0:W-:Y:S02]  /*0cb0*/  STL [R1+0x460], R2 ;  /* 0x0004600201007387 */ /* 0x0001e40000100800 */
.L_x_4:
[----:B------:R-:W-:-:S08]  /*0cc0*/  NOP ;  /* 0x0000000000007918 */ /* 0x000fd00000000000 */
[----:B------:R-:W1:Y:S02]  /*0cd0*/  USETMAXREG.TRY_ALLOC.CTAPOOL UP0, 0xf0 ;  /* 0x000000f0000079c8 */ /* 0x000e640008000600 */
[----:B-1----:R-:W-:-:S13]  /*0ce0*/  PLOP3.LUT P0, PT, PT, PT, UP0, 0x80, 0x0 ;  /* 0x000000000000781c */ /* 0x002fda0003f0f008 */
[----:B------:R-:W-:Y:S05]  /*0cf0*/  @!P0 BRA `(.L_x_4) ;  /* 0xfffffffc00f08947 */ /* 0x000fea000383ffff */
[----:B------:R-:W-:Y:S01]  /*0d00*/  ULDC.64 UR4, c[0x0][0x598] ;  /* 0x0001660000047ab9 */ /* 0x000fe20000000a00 */
[----:B------:R-:W-:Y:S01]  /*0d10*/  ULDC.64 UR20, c[0x0][0x208] ;  /* 0x0000820000147ab9 */ /* 0x000fe20000000a00 */
[----:B------:R-:W-:-:S04]  /*0d20*/  ISETP.NE.U32.AND P0, PT, RZ, UR4, PT ;  /* 0x00000004ff007c0c */ /* 0x000fc8000bf05070 */
[----:B------:R-:W-:-:S13]  /*0d30*/  ISETP.NE.AND.EX P0, PT, RZ, UR5, PT, P0 ;  /* 0x00000005ff007c0c */ /* 0x000fda000bf05300 */
[----:B------:R-:W-:Y:S05]  /*0d40*/  @!P0 BRA `(.L_x_7) ;  /* 0x0000000000208947 */ /* 0x000fea0003800000 */
[----:B0-----:R-:W0:Y:S02]  /*0d50*/  LDC.64 R2, c[0x0][0x598] ;  /* 0x00016600ff027b82 */ /* 0x001e240000000a00 */
[----:B0-----:R-:W2:Y:S02]  /*0d60*/  LDG.E.64 R2, desc[UR20][R2.64] ;  /* 0x0000001402027981 */ /* 0x001ea4000c1e1b00 */
[----:B--2---:R-:W-:-:S04]  /*0d70*/  ISETP.NE.U32.AND P0, PT, R2, RZ, PT ;  /* 0x000000ff0200720c */ /* 0x004fc80003f05070 */
[----:B------:R-:W-:-:S13]  /*0d80*/  ISETP.NE.AND.EX P0, PT, R3, RZ, PT, P0 ;  /* 0x000000ff0300720c */ /* 0x000fda0003f05300 */
[----:B------:R-:W-:Y:S05]  /*0d90*/  @!P0 BRA `(.L_x_7) ;  /* 0x00000000000c8947 */ /* 0x000fea0003800000 */
[----:B------:R-:W2:Y:S02]  /*0da0*/  LD.E R2, desc[UR20][R2.64] ;  /* 0x0000001402027980 */ /* 0x000ea4000c101900 */
[----:B--2---:R-:W-:Y:S01]  /*0db0*/  R2UR UR22, R2 ;  /* 0x00000000021672ca */ /* 0x004fe200000e0000 */
[----:B------:R-:W-:-:S14]  /*0dc0*/  BRA `(.L_x_8) ;  /* 0x0000000000247947 */ /* 0x000fdc0003800000 */
.L_x_7:
[----:B------:R-:W-:Y:S02]  /*0dd0*/  ULDC.64 UR4, c[0x0][0x588] ;  /* 0x0001620000047ab9 */ /* 0x000fe40000000a00 */
[----:B------:R-:W-:-:S04]  /*0de0*/  ISETP.NE.U32.AND P0, PT, RZ, UR4, PT ;  /* 0x00000004ff007c0c */ /* 0x000fc8000bf05070 */
[----:B------:R-:W-:-:S13]  /*0df0*/  ISETP.NE.AND.EX P0, PT, RZ, UR5, PT, P0 ;  /* 0x00000005ff007c0c */ /* 0x000fda000bf05300 */
[----:B------:R-:W-:Y:S05]  /*0e00*/  @!P0 BRA `(.L_x_9) ;  /* 0x0000000000108947 */ /* 0x000fea0003800000 */
[----:B0-----:R-:W0:Y:S02]  /*0e10*/  LDC.64 R2, c[0x0][0x588] ;  /* 0x00016200ff027b82 */ /* 0x001e240000000a00 */
[----:B0-----:R-:W2:Y:S02]  /*0e20*/  LDG.E R2, desc[UR20][R2.64] ;  /* 0x0000001402027981 */ /* 0x001ea4000c1e1900 */
[----:B--2---:R-:W-:Y:S01]  /*0e30*/  R2UR UR22, R2 ;  /* 0x00000000021672ca */ /* 0x004fe200000e0000 */
[----:B------:R-:W-:-:S14]  /*0e40*/  BRA `(.L_x_8) ;  /* 0x0000000000047947 */ /* 0x000fdc0003800000 */
.L_x_9:
[----:B------:R-:W-:-:S05]  /*0e50*/  ULDC UR22, c[0x0][0x580] ;  /* 0x0001600000167ab9 */ /* 0x000fca0000000800 */
.L_x_8:
[----:B------:R-:W-:Y:S02]  /*0e60*/  ULDC.64 UR4, c[0x0][0x5a0] ;  /* 0x0001680000047ab9 */ /* 0x000fe40000000a00 */
        /* <DEDUP_REMOVED lines=11> */
.L_x_10:
        /* <DEDUP_REMOVED lines=8> */
.L_x_12:
[----:B------:R-:W-:-:S05]  /*0fa0*/  ULDC UR23, c[0x0][0x584] ;  /* 0x0001610000177ab9 */ /* 0x000fca0000000800 */
.L_x_11:
[----:B------:R-:W-:-:S13]  /*0fb0*/  LOP3.LUT P0, RZ, R0, 0xff, RZ, 0xc0, !PT ;  /* 0x000000ff00ff7812 */ /* 0x000fda000780c0ff */
[----:B------:R-:W-:Y:S05]  /*0fc0*/  @!P0 EXIT ;  /* 0x000000000000894d */ /* 0x000fea0003800000 */
[----:B------:R-:W-:Y:S01]  /*0fd0*/  ULDC UR4, c[0x0][0x28c] ;  /* 0x0000a30000047ab9 */ /* 0x000fe20000000800 */
[----:B------:R-:W-:Y:S02]  /*0fe0*/  ULOP3.LUT UR24, UR13, 0x1, URZ, 0xfc, !UPT ;  /* 0x000000010d187892 */ /* 0x000fe4000f8efc3f */
[----:B------:R-:W-:-:S04]  /*0ff0*/  UIADD3 UR4, UR4, 0x3f, URZ ;  /* 0x0000003f04047890 */ /* 0x000fc8000fffe03f */
[----:B------:R-:W-:-:S04]  /*1000*/  USHF.R.S32.HI UR5, URZ, 0x1f, UR4 ;  /* 0x0000001f3f057899 */ /* 0x000fc80008011404 */
[----:B------:R-:W-:-:S03]  /*1010*/  ULEA.HI UR5, UR5, UR4, URZ, 0x6 ;  /* 0x0000000405057291 */ /* 0x000fc6000f8f303f */
[----:B------:R-:W-:Y:S01]  /*1020*/  UMOV UR4, URZ ;  /* 0x0000003f00047c82 */ /* 0x000fe20008000000 */
[----:B------:R-:W-:-:S03]  /*1030*/  USHF.R.S32.HI UR9, URZ, 0x6, UR5 ;  /* 0x000000063f097899 */ /* 0x000fc60008011405 */
[----:B------:R-:W-:-:S09]  /*1040*/  UMOV UR5, URZ ;  /* 0x0000003f00057c82 */ /* 0x000fd20008000000 */
.L_x_549:
[----:B------:R-:W-:Y:S01]  /*1050*/  STL [R1+0x450], RZ ;  /* 0x000450ff01007387 */ /* 0x000fe20000100800 */
[----:B-1----:R-:W1:Y:S01]  /*1060*/  S2UR UR16, SR_CgaCtaId ;  /* 0x00000000001079c3 */ /* 0x002e620000008800 */
[----:B------:R-:W-:Y:S01]  /*1070*/  UMOV UR15, 0x400 ;  /* 0x00000400000f7882 */ /* 0x000fe20000000000 */
[----:B------:R-:W-:Y:S01]  /*1080*/  UMOV UR6, URZ ;  /* 0x0000003f00067c82 */ /* 0x000fe20008000000 */
[----:B------:R-:W-:Y:S01]  /*1090*/  STL [R1+0x44c], RZ ;  /* 0x00044cff01007387 */ /* 0x000fe20000100800 */
[----:B------:R-:W-:Y:S01]  /*10a0*/  UMOV UR7, URZ ;  /* 0x0000003f00077c82 */ /* 0x000fe20008000000 */
[----:B------:R-:W-:Y:S01]  /*10b0*/  UMOV UR8, URZ ;  /* 0x0000003f00087c82 */ /* 0x000fe20008000000 */
[----:B------:R-:W-:Y:S01]  /*10c0*/  CS2R R236, SRZ ;  /* 0x0000000000ec7805 */ /* 0x000fe2000001ff00 */
[----:B------:R-:W-:Y:S01]  /*10d0*/  STL [R1+0x448], RZ ;  /* 0x000448ff01007387 */ /* 0x000fe20000100800 */
[----:B0-2---:R-:W0:Y:S01]  /*10e0*/  LDC R2, c[0x0][0x28c] ;  /* 0x0000a300ff027b82 */ /* 0x005e220000000800 */
[----:B------:R-:W-:-:S02]  /*10f0*/  CS2R R234, SRZ ;  /* 0x0000000000ea7805 */ /* 0x000fc4000001ff00 */
[----:B------:R-:W-:Y:S01]  /*1100*/  CS2R R232, SRZ ;  /* 0x0000000000e87805 */ /* 0x000fe2000001ff00 */
[----:B------:R-:W-:Y:S01]  /*1110*/  STL [R1+0x444], RZ ;  /* 0x000444ff01007387 */ /* 0x000fe20000100800 */
[----:B------:R-:W-:Y:S02]  /*1120*/  CS2R R230, SRZ ;  /* 0x0000000000e67805 */ /* 0x000fe4000001ff00 */
[----:B------:R-:W-:Y:S02]  /*1130*/  CS2R R228, SRZ ;  /* 0x0000000000e47805 */ /* 0x000fe4000001ff00 */
[----:B------:R-:W-:Y:S01]  /*1140*/  CS2R R226, SRZ ;  /* 0x0000000000e27805 */ /* 0x000fe2000001ff00 */
[----:B------:R-:W-:Y:S01]  /*1150*/  STL [R1+0x440], RZ ;  /* 0x000440ff01007387 */ /* 0x000fe20000100800 */
[----:B------:R-:W-:Y:S02]  /*1160*/  CS2R R224, SRZ ;  /* 0x0000000000e07805 */ /* 0x000fe4000001ff00 */
        /* <DEDUP_REMOVED lines=15> */
[----:B0-----:R-:W-:Y:S02]  /*1260*/  ISETP.GE.AND P0, PT, R2, 0x1, PT ;  /* 0x000000010200780c */ /* 0x001fe40003f06270 */
        /* <DEDUP_REMOVED lines=47> */
[----:B------:R-:W-:Y:S01]  /*1560*/  IMAD.MOV.U32 R3, RZ, RZ, RZ ;  /* 0x000000ffff037224 */ /* 0x000fe200078e00ff */
[----:B------:R-:W-:Y:S02]  /*1570*/  CS2R R24, SRZ ;  /* 0x0000000000187805 */ /* 0x000fe4000001ff00 */
[----:B------:R-:W-:Y:S01]  /*1580*/  CS2R R26, SRZ ;  /* 0x00000000001a7805 */ /* 0x000fe2000001ff00 */
[----:B------:R-:W-:Y:S01]  /*1590*/  STL [R1+0x3fc], RZ ;  /* 0x0003fcff01007387 */ /* 0x000fe20000100800 */
[----:B------:R-:W-:-:S02]  /*15a0*/  CS2R R28, SRZ ;  /* 0x00000000001c7805 */ /* 0x000fc4000001ff00 */
[----:B------:R-:W-:Y:S02]  /*15b0*/  CS2R R30, SRZ ;  /* 0x00000000001e7805 */ /* 0x000fe4000001ff00 */
[----:B------:R-:W-:Y:S01]  /*15c0*/  CS2R R32, SRZ ;  /* 0x0000000000207805 */ /* 0x000fe2000001ff00 */
[----:B------:R-:W-:Y:S01]  /*15d0*/  STL [R1+0x3f8], RZ ;  /* 0x0003f8ff01007387 */ /* 0x000fe20000100800 */
[----:B------:R-:W-:Y:S02]  /*15e0*/  CS2R R34, SRZ ;  /* 0x0000000000227805 */ /* 0x000fe4000001ff00 */
        /* <DEDUP_REMOVED lines=76> */
[----:B------:R-:W-:Y:S01]  /*1ab0*/  CS2R R150, SRZ ;  /* 0x0000000000967805 */ /* 0x000fe2000001ff00 */
[----:B------:R-:W-:Y:S04]  /*1ac0*/  STL [R1+0x3a8], RZ ;  /* 0x0003a8ff01007387 */ /* 0x000fe80000100800 */
        /* <DEDUP_REMOVED lines=106> */
[----:B------:R-:W-:Y:S04]  /*2170*/  STL [R1], RZ ;  /* 0x000000ff01007387 */ /* 0x000fe80000100800 */
        /* <DEDUP_REMOVED lines=39> */
[----:B------:R-:W-:Y:S01]  /*23f0*/  STL [R1+0xa0], RZ ;  /* 0x0000a0ff01007387 */ /* 0x000fe20000100800 */
[----:B------:R-:W0:Y:S03]  /*2400*/  S2R R0, SR_TID.X ;  /* 0x0000000000007919 */ /* 0x000e260000002100 */
        /* <DEDUP_REMOVED lines=8> */
[----:B0-----:R-:W-:-:S03]  /*2490*/  LOP3.LUT R0, R0, 0x80, RZ, 0xc0, !PT ;  /* 0x0000008000007812 */ /* 0x001fc600078ec0ff */
[----:B------:R-:W-:Y:S01]  /*24a0*/  STL [R1+0xc4], RZ ;  /* 0x0000c4ff01007387 */ /* 0x000fe20000100800 */
[----:B------:R-:W-:-:S03]  /*24b0*/  SHF.R.U32.HI R0, RZ, 0x7, R0 ;  /* 0x00000007ff007819 */ /* 0x000fc60000011600 */
        /* <DEDUP_REMOVED lines=33> */
[----:B------:R-:W0:Y:S04]  /*26d0*/  SHFL.IDX PT, R0, R0, RZ, 0x1f ;  /* 0x00001fff00007589 */ /* 0x000e2800000e0000 */
[----:B------:R2:W-:Y:S04]  /*26e0*/  STL [R1+0x14c], RZ ;  /* 0x00014cff01007387 */ /* 0x0005e80000100800 */
[----:B------:R2:W-:Y:S04]  /*26f0*/  STL [R1+0x150], RZ ;  /* 0x000150ff01007387 */ /* 0x0005e80000100800 */
[----:B------:R2:W-:Y:S04]  /*2700*/  STL [R1+0x154], RZ ;  /* 0x000154ff01007387 */ /* 0x0005e80000100800 */
[----:B------:R2:W-:Y:S04]  /*2710*/  STL [R1+0x158], RZ ;  /* 0x000158ff01007387 */ /* 0x0005e80000100800 */
[----:B------:R2:W-:Y:S04]  /*2720*/  STL [R1+0x15c], RZ ;  /* 0x00015cff01007387 */ /* 0x0005e80000100800 */
[----:B------:R2:W-:Y:S01]  /*2730*/  STL [R1+0x160], RZ ;  /* 0x000160ff01007387 */ /* 0x0005e20000100800 */
[----:B0-----:R-:W-:Y:S01]  /*2740*/  R2UR UR12, R0 ;  /* 0x00000000000c72ca */ /* 0x001fe200000e0000 */
[----:B------:R-:W-:-:S02]  /*2750*/  IMAD.U32 R0, RZ, RZ, UR4 ;  /* 0x00000004ff007e24 */ /* 0x000fc4000f8e00ff */
[----:B------:R2:W-:Y:S04]  /*2760*/  STL [R1+0x164], RZ ;  /* 0x000164ff01007387 */ /* 0x0005e80000100800 */
[----:B------:R2:W-:Y:S04]  /*2770*/  STL [R1+0x168], RZ ;  /* 0x000168ff01007387 */ /* 0x0005e80000100800 */
[----:B------:R2:W-:Y:S02]  /*2780*/  STL [R1+0x16c], RZ ;  /* 0x00016cff01007387 */ /* 0x0005e40000100800 */
[----:B------:R-:W-:-:S02]  /*2790*/  ULEA.HI UR11, UR12, UR12, URZ, 0x1 ;  /* 0x0000000c0c0b7291 */ /* 0x000fc4000f8f083f */
[----:B------:R2:W-:Y:S02]  /*27a0*/  STL [R1+0x170], RZ ;  /* 0x000170ff01007387 */ /* 0x0005e40000100800 */
[----:B------:R-:W-:Y:S02]  /*27b0*/  ULOP3.LUT UR14, UR11, 0xffffe, URZ, 0xc0, !UPT ;  /* 0x000ffffe0b0e7892 */ /* 0x000fe4000f8ec03f */
[----:B------:R2:W-:Y:S01]  /*27c0*/  STL [R1+0x174], RZ ;  /* 0x000174ff01007387 */ /* 0x0005e20000100800 */
[----:B-1----:R-:W-:Y:S02]  /*27d0*/  ULEA UR11, UR16, UR15, 0x18 ;  /* 0x0000000f100b7291 */ /* 0x002fe4000f8ec03f */
[----:B------:R-:W-:Y:S01]  /*27e0*/  UIADD3 UR14, UR12, -UR14, URZ ;  /* 0x8000000e0c0e7290 */ /* 0x000fe2000fffe03f */
[----:B------:R2:W-:Y:S03]  /*27f0*/  STL [R1+0x178], RZ ;  /* 0x000178ff01007387 */ /* 0x0005e60000100800 */
[----:B------:R-:W-:Y:S01]  /*2800*/  ULEA UR14, UR14, UR11, 0xc ;  /* 0x0000000b0e0e7291 */ /* 0x000fe2000f8e603f */
[----:B------:R2:W-:Y:S03]  /*2810*/  STL [R1+0x17c], RZ ;  /* 0x00017cff01007387 */ /* 0x0005e60000100800 */
[----:B------:R-:W-:Y:S01]  /*2820*/  UIADD3 UR14, UR14, 0x100, URZ ;  /* 0x000001000e0e7890 */ /* 0x000fe2000fffe03f */
[----:B------:R2:W-:Y:S03]  /*2830*/  STL [R1+0x180], RZ ;  /* 0x000180ff01007387 */ /* 0x0005e60000100800 */
[----:B------:R-:W-:Y:S01]  /*2840*/  USHF.R.U32.HI UR12, URZ, 0x4, UR14 ;  /* 0x000000043f0c7899 */ /* 0x000fe2000801160e */
[----:B------:R2:W-:Y:S02]  /*2850*/  STL [R1+0x184], RZ ;  /* 0x000184ff01007387 */ /* 0x0005e40000100800 */
[----:B------:R-:W-:Y:S01]  /*2860*/  UMOV UR14, UR5 ;  /* 0x00000005000e7c82 */ /* 0x000fe20008000000 */
[----:B------:R-:W-:Y:S01]  /*2870*/  ULOP3.LUT UR12, UR12, 0x3fff, URZ, 0xc0, !UPT ;  /* 0x00003fff0c0c7892 */ /* 0x000fe2000f8ec03f */
[----:B------:R2:W-:Y:S04]  /*2880*/  STL [R1+0x188], RZ ;  /* 0x000188ff01007387 */ /* 0x0005e80000100800 */
        /* <DEDUP_REMOVED lines=28> */
[----:B------:R2:W-:Y:S01]  /*2a50*/  STL [R1+0x1fc], RZ ;  /* 0x0001fcff01007387 */ /* 0x0005e20000100800 */
[----:B------:R-:W-:Y:S05]  /*2a60*/  @!P0 BRA `(.L_x_13) ;  /* 0x0000004000c08947 */ /* 0x000fea0003800000 */
[----:B------:R-:W-:-:S06]  /*2a70*/  UISETP.NE.AND UP0, UPT, UR24, 0x3, UPT ;  /* 0x000000031800788c */ /* 0x000fcc000bf05270 */
[----:B------:R-:W-:-:S13]  /*2a80*/  PLOP3.LUT P1, PT, PT, PT, UP0, 0x80, 0x0 ;  /* 0x000000000000781c */ /* 0x000fda0003f2f008 */
[----:B------:R-:W-:Y:S05]  /*2a90*/  @!P1 BRA `(.L_x_14) ;  /* 0x0000000000049947 */ /* 0x000fea0003800000 */
[----:B------:R-:W-:Y:S01]  /*2aa0*/  BPT.TRAP 0x1 ;  /* 0x000000040000795c */ /* 0x000fe20000300000 */
.L_x_14:
[----:B------:R-:W-:Y:S01]  /*2ab0*/  ULEA UR6, UR5, UR11, 0x3 ;  /* 0x0000000b05067291 */ /* 0x000fe2000f8e183f */
[----:B------:R-:W-:-:S05]  /*2ac0*/  IMAD.U32 R0, RZ, RZ, UR4 ;  /* 0x00000004ff007e24 */ /* 0x000fca000f8e00ff */
[----:B------:R-:W-:-:S04]  /*2ad0*/  SHF.L.U32 R0, R0, 0x1f, RZ ;  /* 0x0000001f00007819 */ /* 0x000fc800000006ff */
[----:B------:R0:W1:Y:S01]  /*2ae0*/  SYNCS.PHASECHK.TRANS64.TRYWAIT P0, [UR6], R0 ;  /* 0x00000000ff0075a7 */ /* 0x0000620008000146 */
[----:B------:R-:W-:Y:S05]  /*2af0*/  @!P1 BRA `(.L_x_15) ;  /* 0x0000000000049947 */ /* 0x000fea0003800000 */
[----:B------:R-:W-:Y:S01]  /*2b00*/  BPT.TRAP 0x1 ;  /* 0x000000040000795c */ /* 0x000fe20000300000 */
.L_x_15:
[----:B-1----:R-:W-:Y:S05]  /*2b10*/  @P0 BRA `(.L_x_16) ;  /* 0x0000000000080947 */ /* 0x002fea0003800000 */
[----:B------:R-:W1:Y:S02]  /*2b20*/  SYNCS.PHASECHK.TRANS64.TRYWAIT P0, [UR6], R0 ;  /* 0x00000000ff0075a7 */ /* 0x000e640008000146 */
[----:B-1----:R-:W-:Y:S05]  /*2b30*/  @!P0 BRA `(.L_x_17) ;  /* 0x0000023400148947 */ /* 0x002fea0003800000 */
.L_x_16:
[----:B------:R-:W-:Y:S01]  /*2b40*/  UIADD3 UR6, UR11, 0xa100, URZ ;  /* 0x0000a1000b067890 */ /* 0x000fe2000fffe03f */
[----:B------:R-:W-:Y:S01]  /*2b50*/  WARPGROUP.ARRIVE ;  /* 0x00000000000079c5 */ /* 0x000fe20000000000 */
[----:B------:R-:W-:Y:S02]  /*2b60*/  ULOP3.LUT UR7, UR12, 0x10000, URZ, 0xfc, !UPT ;  /* 0x000100000c077892 */ /* 0x000fe4000f8efc3f */
[----:B------:R-:W-:Y:S02]  /*2b70*/  USHF.R.U32.HI UR6, URZ, 0x4, UR6 ;  /* 0x000000043f067899 */ /* 0x000fe40008011606 */
[----:B------:R-:W-:Y:S02]  /*2b80*/  ULEA UR7, UR5, UR7, 0x9 ;  /* 0x0000000705077291 */ /* 0x000fe4000f8e483f */
[----:B------:R-:W-:Y:S01]  /*2b90*/  ULOP3.LUT UR6, UR6, 0x3fff, URZ, 0xc0, !UPT ;  /* 0x00003fff06067892 */ /* 0x000fe2000f8ec03f */
[----:B------:R-:W-:Y:S01]  /*2ba0*/  UMOV UR17, 0x80000020 ;  /* 0x8000002000117882 */ /* 0x000fe20000000000 */
[----:B------:R-:W-:-:S02]  /*2bb0*/  UMOV UR19, 0x80000020 ;  /* 0x8000002000137882 */ /* 0x000fc40000000000 */
[----:B------:R-:W-:Y:S01]  /*2bc0*/  ULOP3.LUT UR6, UR6, 0x10000, URZ, 0xfc, !UPT ;  /* 0x0001000006067892 */ /* 0x000fe2000f8efc3f */
[----:B------:R-:W-:-:S03]  /*2bd0*/  UMOV UR16, UR7 ;  /* 0x0000000700107c82 */ /* 0x000fc60008000000 */
[----:B------:R-:W-:-:S03]  /*2be0*/  ULEA UR8, UR5, UR6, 0xb ;  /* 0x0000000605087291 */ /* 0x000fc6000f8e583f */
[----:B------:R-:W-:-:S04]  /*2bf0*/  UMOV UR6, 0x2 ;  /* 0x0000000200067882 */ /* 0x000fc80000000000 */
[----:B------:R-:W-:Y:S02]  /*2c00*/  UMOV UR18, UR8 ;  /* 0x0000000800127c82 */ /* 0x000fe40008000000 */
[----:B------:R-:W-:Y:S01]  /*2c10*/  QGMMA.64x256x32.F32.E4M3.E4M3 R24, gdesc[UR16], RZ, !UPT, gsb0 ;  /* 0x03e00000101879f3 */ /* 0x000fe2000c0008ff */
[----:B------:R-:W-:Y:S01]  /*2c20*/  UIADD3 UR18, UR8, 0x400, URZ ;  /* 0x0000040008127890 */ /* 0x000fe2000fffe03f */
[----:B------:R-:W-:Y:S01]  /*2c30*/  UMOV UR19, 0x80000020 ;  /* 0x8000002000137882 */ /* 0x000fe20000000000 */
[----:B------:R-:W-:Y:S02]  /*2c40*/  WARPGROUP.DEPBAR.LE gsb0, 0x0 ;  /* 0x00008000000079c5 */ /* 0x000fe40000010000 */
[----:B------:R-:W-:Y:S04]  /*2c50*/  STL.64 [R1], R24 ;  /* 0x0000001801007387 */ /* 0x000fe80000100a00 */
[----:B------:R-:W-:Y:S04]  /*2c60*/  STL.64 [R1+0x8], R26 ;  /* 0x0000081a01007387 */ /* 0x000fe80000100a00 */
        /* <DEDUP_REMOVED lines=61> */
[----:B------:R3:W-:Y:S02]  /*3040*/  STL.64 [R1+0x1f8], R150 ;  /* 0x0001f89601007387 */ /* 0x0007e40000100a00 */
[----:B---3--:R-:W-:-:S06]  /*3050*/  WARPGROUP.ARRIVE ;  /* 0x00000000000079c5 */ /* 0x008fcc0000000000 */
[----:B------:R-:W-:Y:S03]  /*3060*/  QGMMA.64x256x32.F32.E4M3.E4M3 R24, gdesc[UR16], RZ, !UPT, gsb0 ;  /* 0x03e00000101879f3 */ /* 0x000fe6000c0008ff */
[----:B------:R-:W-:Y:S02]  /*3070*/  WARPGROUP.DEPBAR.LE gsb0, 0x0 ;  /* 0x00008000000079c5 */ /* 0x000fe40000010000 */
        /* <DEDUP_REMOVED lines=21> */
[----:B------:R3:W-:Y:S04]  /*31d0*/  STL.64 [R1+0x470], R108 ;  /* 0x0004706c01007387 */ /* 0x0007e80000100a00 */
        /* <DEDUP_REMOVED lines=70> */
[----:B---3--:R-:W3:Y:S04]  /*3640*/  LDL.LU.64 R108, [R1] ;  /* 0x00000000016c7983 */ /* 0x008ee80000300a00 */
[----:B------:R-:W3:Y:S04]  /*3650*/  LDL.LU.64 R110, [R1+0x8] ;  /* 0x00000800016e7983 */ /* 0x000ee80000300a00 */
        /* <DEDUP_REMOVED lines=61> */
[----:B------:R-:W3:Y:S01]  /*3a30*/  LDL.LU.64 R234, [R1+0x1f8] ;  /* 0x0001f80001ea7983 */ /* 0x000ee20000300a00 */
[----:B------:R-:W-:-:S02]  /*3a40*/  UIADD3 UR16, UR7, 0x2, URZ ;  /* 0x0000000207107890 */ /* 0x000fc4000fffe03f */
[----:B------:R-:W-:Y:S01]  /*3a50*/  UIADD3 UR18, UR8, 0x2, URZ ;  /* 0x0000000208127890 */ /* 0x000fe2000fffe03f */
[----:B------:R-:W-:Y:S01]  /*3a60*/  STL [R1+0x338], RZ ;  /* 0x000338ff01007387 */ /* 0x000fe20000100800 */
[----:B------:R-:W-:Y:S01]  /*3a70*/  UMOV UR17, 0x80000020 ;  /* 0x8000002000117882 */ /* 0x000fe20000000000 */
[----:B------:R-:W-:Y:S01]  /*3a80*/  UMOV UR19, 0x80000020 ;  /* 0x8000002000137882 */ /* 0x000fe20000000000 */
[----:B------:R-:W-:Y:S01]  /*3a90*/  ULDC UR7, c[0x0][0x50c] ;  /* 0x0001430000077ab9 */ /* 0x000fe20000000800 */
        /* <DEDUP_REMOVED lines=25> */
[----:B---3--:R-:W-:-:S06]  /*3c30*/  WARPGROUP.ARRIVE ;  /* 0x00000000000079c5 */ /* 0x008fcc0000000000 */
[----:B------:R-:W-:Y:S03]  /*3c40*/  QGMMA.64x256x32.F32.E4M3.E4M3 R108, gdesc[UR16], R108, gsb0 ;  /* 0x03e00000106c79f3 */ /* 0x000fe6000800086c */
[----:B------:R-:W-:Y:S02]  /*3c50*/  WARPGROUP.DEPBAR.LE gsb0, 0x0 ;  /* 0x00008000000079c5 */ /* 0x000fe40000010000 */
[----:B------:R-:W-:Y:S01]  /*3c60*/  STL.64 [R1], R108 ;  /* 0x0000006c01007387 */ /* 0x000fe20000100a00 */
[----:B------:R-:W-:Y:S01]  /*3c70*/  UIADD3 UR18, UR8, 0x402, URZ ;  /* 0x0000040208127890 */ /* 0x000fe2000fffe03f */
[----:B------:R-:W-:Y:S02]  /*3c80*/  IMAD.MOV.U32 R2, RZ, RZ, R234 ;  /* 0x000000ffff027224 */ /* 0x000fe400078e00ea */
[----:B------:R-:W-:Y:S01]  /*3c90*/  STL.64 [R1+0x8], R110 ;  /* 0x0000086e01007387 */ /* 0x000fe20000100a00 */
[----:B------:R-:W-:Y:S01]  /*3ca0*/  UMOV UR19, 0x80000020 ;  /* 0x8000002000137882 */ /* 0x000fe20000000000 */
[----:B------:R-:W-:Y:S01]  /*3cb0*/  UISETP.NE.AND UP0, UPT, UR7, 0x2, UPT ;  /* 0x000000020700788c */ /* 0x000fe2000bf05270 */
[----:B01----:R-:W-:Y:S01]  /*3cc0*/  IMAD.MOV.U32 R0, RZ, RZ, R235 ;  /* 0x000000ffff007224 */ /* 0x003fe200078e00eb */
        /* <DEDUP_REMOVED lines=62> */
[----:B0-----:R-:W3:Y:S04]  /*40b0*/  LDL.LU.64 R150, [R1+0x518] ;  /* 0x0005180001967983 */ /* 0x001ee80000300a00 */
        /* <DEDUP_REMOVED lines=21> */
[----:B------:R-:W-:Y:S01]  /*4210*/  USEL UR7, URZ, 0x1, UP0 ;  /* 0x000000013f077887 */ /* 0x000fe20008000000 */
[----:B------:R-:W-:-:S02]  /*4220*/  CS2R R236, SRZ ;  /* 0x0000000000ec7805 */ /* 0x000fc4000001ff00 */
[----:B-1----:R-:W-:Y:S01]  /*4230*/  CS2R R234, SRZ ;  /* 0x0000000000ea7805 */ /* 0x002fe2000001ff00 */
[----:B------:R0:W-:Y:S01]  /*4240*/  STL [R1+0x2d0], RZ ;  /* 0x0002d0ff01007387 */ /* 0x0001e20000100800 */
[----:B------:R-:W-:Y:S02]  /*4250*/  CS2R R232, SRZ ;  /* 0x0000000000e87805 */ /* 0x000fe4000001ff00 */
[----:B------:R-:W-:Y:S02]  /*4260*/  CS2R R230, SRZ ;  /* 0x0000000000e67805 */ /* 0x000fe4000001ff00 */
[----:B------:R-:W-:Y:S01]  /*4270*/  ISETP.NE.AND P0, PT, RZ, UR7, PT ;  /* 0x00000007ff007c0c */ /* 0x000fe2000bf05270 */
[----:B------:R0:W-:Y:S01]  /*4280*/  STL [R1+0x2cc], RZ ;  /* 0x0002ccff01007387 */ /* 0x0001e20000100800 */
[----:B------:R-:W-:Y:S02]  /*4290*/  CS2R R228, SRZ ;  /* 0x0000000000e47805 */ /* 0x000fe4000001ff00 */
[----:B------:R-:W-:-:S02]  /*42a0*/  CS2R R226, SRZ ;  /* 0x0000000000e27805 */ /* 0x000fc4000001ff00 */
[----:B------:R-:W-:Y:S01]  /*42b0*/  CS2R R224, SRZ ;  /* 0x0000000000e07805 */ /* 0x000fe2000001ff00 */
[----:B------:R0:W-:Y:S01]  /*42c0*/  STL [R1+0x2c8], RZ ;  /* 0x0002c8ff01007387 */ /* 0x0001e20000100800 */
[----:B------:R-:W-:Y:S02]  /*42d0*/  CS2R R222, SRZ ;  /* 0x0000000000de7805 */ /* 0x000fe4000001ff00 */
[----:B------:R-:W-:Y:S02]  /*42e0*/  CS2R R220, SRZ ;  /* 0x0000000000dc7805 */ /* 0x000fe4000001ff00 */
[----:B------:R-:W-:Y:S01]  /*42f0*/  CS2R R218, SRZ ;  /* 0x0000000000da7805 */ /* 0x000fe2000001ff00 */
        /* <DEDUP_REMOVED lines=57> */
[----:B------:R-:W-:Y:S01]  /*4690*/  CS2R R4, SRZ ;  /* 0x0000000000047805 */ /* 0x000fe2000001ff00 */
[----:B------:R-:W-:Y:S02]  /*46a0*/  IMAD.MOV.U32 R3, RZ, RZ, RZ ;  /* 0x000000ffff037224 */ /* 0x000fe400078e00ff */
        /* <DEDUP_REMOVED lines=35> */
[----:B---3--:R-:W-:-:S06]  /*48e0*/  WARPGROUP.ARRIVE ;  /* 0x00000000000079c5 */ /* 0x008fcc0000000000 */
[----:B------:R-:W-:Y:S03]  /*48f0*/  QGMMA.64x256x32.F32.E4M3.E4M3 R24, gdesc[UR16], R24, gsb0 ;  /* 0x03e00000101879f3 */ /* 0x000fe60008000818 */
[----:B------:R-:W-:Y:S02]  /*4900*/  WARPGROUP.DEPBAR.LE gsb0, 0x0 ;  /* 0x00008000000079c5 */ /* 0x000fe40000010000 */
[----:B0-----:R-:W-:Y:S05]  /*4910*/  @!P0 BRA `(.L_x_18) ;  /* 0x0000002000f88947 */ /* 0x001fea0003800000 */
[----:B------:R-:W3:Y:S04]  /*4920*/  LDL R3, [R1] ;  /* 0x0000000001037983 */ /* 0x000ee80000100800 */
[----:B------:R-:W4:Y:S04]  /*4930*/  LDL R4, [R1+0x4] ;  /* 0x0000040001047983 */ /* 0x000f280000100800 */
[----:B------:R-:W5:Y:S04]  /*4940*/  LDL R5, [R1+0x8] ;  /* 0x0000080001057983 */ /* 0x000f680000100800 */
[----:B------:R-:W2:Y:S04]  /*4950*/  LDL R6, [R1+0xc] ;  /* 0x00000c0001067983 */ /* 0x000ea80000100800 */
        /* <DEDUP_REMOVED lines=101> */
[----:B------:R0:W-:Y:S04]  /*4fb0*/  STL [R1+0x4bc], R131 ;  /* 0x0004bc8301007387 */ /* 0x0001e80000100800 */
[----:B0-----:R-:W2:Y:S04]  /*4fc0*/  LDL R131, [R1+0x1a4] ;  /* 0x0001a40001837983 */ /* 0x001ea80000100800 */
        /* <DEDUP_REMOVED lines=39> */
[----:B0-----:R-:W2:Y:S01]  /*5240*/  LDL R151, [R1+0x1f4] ;  /* 0x0001f40001977983 */ /* 0x001ea20000100800 */
[----:B------:R-:W-:-:S01]  /*5250*/  FADD R2, RZ, R2 ;  /* 0x00000002ff027221 */ /* 0x000fc20000000000 */
[----:B------:R-:W-:Y:S01]  /*5260*/  FADD R0, RZ, R0 ;  /* 0x00000000ff007221 */ /* 0x000fe20000000000 */
[----:B---3--:R-:W-:-:S01]  /*5270*/  FADD R3, RZ, R3 ;  /* 0x00000003ff037221 */ /* 0x008fc20000000000 */
[----:B----4-:R-:W-:Y:S01]  /*5280*/  FADD R4, RZ, R4 ;  /* 0x00000004ff047221 */ /* 0x010fe20000000000 */
[----:B-----5:R-:W-:-:S01]  /*5290*/  FADD R5, RZ, R5 ;  /* 0x00000005ff057221 */ /* 0x020fc20000000000 */
[----:B--2---:R-:W-:Y:S01]  /*52a0*/  FADD R6, RZ, R6 ;  /* 0x00000006ff067221 */ /* 0x004fe20000000000 */
[----:B------:R-:W-:-:S01]  /*52b0*/  FADD R7, RZ, R7 ;  /* 0x00000007ff077221 */ /* 0x000fc20000000000 */
[----:B------:R-:W-:Y:S01]  /*52c0*/  FADD R8, RZ, R8 ;  /* 0x00000008ff087221 */ /* 0x000fe20000000000 */
        /* <DEDUP_REMOVED lines=13> */
[----:B------:R-:W2:Y:S01]  /*53a0*/  LDL.LU R131, [R1+0x4bc] ;  /* 0x0004bc0001837983 */ /* 0x000ea20000300800 */
        /* <DEDUP_REMOVED lines=13> */
[----:B------:R-:W3:Y:S01]  /*5480*/  LDL.LU R132, [R1+0x4b8] ;  /* 0x0004b80001847983 */ /* 0x000ee20000300800 */
        /* <DEDUP_REMOVED lines=16> */
[----:B------:R0:W-:Y:S01]  /*5590*/  STL [R1+0x200], R133 ;  /* 0x0002008501007387 */ /* 0x0001e20000100800 */
        /* <DEDUP_REMOVED lines=9> */
[----:B0-----:R-:W4:Y:S01]  /*5630*/  LDL.LU R133, [R1+0x4b4] ;  /* 0x0004b40001857983 */ /* 0x001f220000300800 */
[----:B------:R-:W-:-:S01]  /*5640*/  FADD R184, RZ, R184 ;  /* 0x000000b8ffb87221 */ /* 0x000fc20000000000 */
[----:B------:R-:W-:Y:S01]  /*5650*/  FADD R185, RZ, R185 ;  /* 0x000000b9ffb97221 */ /* 0x000fe20000000000 */
[----:B------:R-:W-:-:S01]  /*5660*/  FADD R186, RZ, R186 ;  /* 0x000000baffba7221 */ /* 0x000fc20000000000 */
        /* <DEDUP_REMOVED lines=10> */
[----:B0-----:R-:W5:Y:S01]  /*5710*/  LDL.LU R134, [R1+0x4b0] ;  /* 0x0004b00001867983 */ /* 0x001f620000300800 */
        /* <DEDUP_REMOVED lines=52> */
[----:B0-----:R-:W5:Y:S04]  /*5a60*/  LDL.LU R138, [R1+0x4a0] ;  /* 0x0004a000018a7983 */ /* 0x001f680000300800 */
[----:B------:R0:W-:Y:S01]  /*5a70*/  STL [R1+0x218], R139 ;  /* 0x0002188b01007387 */ /* 0x0001e20000100800 */
[----:B------:R-:W-:-:S03]  /*5a80*/  FADD R140, RZ, R140 ;  /* 0x0000008cff8c7221 */ /* 0x000fc60000000000 */
        /* <DEDUP_REMOVED lines=34> */
[----:B------:R0:W-:Y:S04]  /*5cb0*/  STL [R1+0x248], R151 ;  /* 0x0002489701007387 */ /* 0x0001e80000100800 */
[----:B0-----:R-:W5:Y:S04]  /*5cc0*/  LDL.LU R151, [R1+0x46c] ;  /* 0x00046c0001977983 */ /* 0x001f680000300800 */
[----:B------:R0:W-:Y:S04]  /*5cd0*/  STL [R1+0x24c], R2 ;  /* 0x00024c0201007387 */ /* 0x0001e80000100800 */
[----:B------:R1:W-:Y:S01]  /*5ce0*/  STL [R1+0x250], R0 ;  /* 0x0002500001007387 */ /* 0x0003e20000100800 */
[----:B0-----:R-:W-:-:S01]  /*5cf0*/  FADD R2, RZ, R24 ;  /* 0x00000018ff027221 */ /* 0x001fc20000000000 */
[----:B-1----:R-:W-:-:S04]  /*5d00*/  FADD R0, RZ, R25 ;  /* 0x00000019ff007221 */ /* 0x002fc80000000000 */
        /* <DEDUP_REMOVED lines=211> */
[----:B--2---:R-:W-:-:S04]  /*6a40*/  FADD R0, RZ, R131 ;  /* 0x00000083ff007221 */ /* 0x004fc80000000000 */
[----:B------:R3:W-:Y:S04]  /*6a50*/  STL [R1+0x3fc], R2 ;  /* 0x0003fc0201007387 */ /* 0x0007e80000100800 */
[----:B------:R4:W-:Y:S01]  /*6a60*/  STL [R1+0x400], R0 ;  /* 0x0004000001007387 */ /* 0x0009e20000100800 */
[----:B---3--:R-:W-:-:S01]  /*6a70*/  FADD R2, RZ, R132 ;  /* 0x00000084ff027221 */ /* 0x008fc20000000000 */
[----:B----4-:R-:W-:-:S04]  /*6a80*/  FADD R0, RZ, R133 ;  /* 0x00000085ff007221 */ /* 0x010fc80000000000 */
[----:B------:R5:W-:Y:S04]  /*6a90*/  STL [R1+0x404], R2 ;  /* 0x0004040201007387 */ /* 0x000be80000100800 */
[----:B------:R0:W-:Y:S01]  /*6aa0*/  STL [R1+0x408], R0 ;  /* 0x0004080001007387 */ /* 0x0001e20000100800 */
[----:B-----5:R-:W-:-:S01]  /*6ab0*/  FADD R2, RZ, R134 ;  /* 0x00000086ff027221 */ /* 0x020fc20000000000 */
[----:B0-----:R-:W-:-:S04]  /*6ac0*/  FADD R0, RZ, R135 ;  /* 0x00000087ff007221 */ /* 0x001fc80000000000 */
        /* <DEDUP_REMOVED lines=34> */
[----:B------:R-:W-:-:S05]  /*6cf0*/  UMOV UR6, URZ ;  /* 0x0000003f00067c82 */ /* 0x000fca0008000000 */
.L_x_18:
[----:B------:R-:W-:-:S04]  /*6d00*/  UIADD3 UR14, UR5, 0x1, URZ ;  /* 0x00000001050e7890 */ /* 0x000fc8000fffe03f */
[----:B------:R-:W-:-:S04]  /*6d10*/  UISETP.NE.AND UP0, UPT, UR14, 0x5, UPT ;  /* 0x000000050e00788c */ /* 0x000fc8000bf05270 */
[----:B------:R-:W-:Y:S02]  /*6d20*/  USEL UR8, URZ, 0x1, UP0 ;  /* 0x000000013f087887 */ /* 0x000fe40008000000 */
[----:B------:R-:W-:Y:S02]  /*6d30*/  USEL UR14, UR14, URZ, UP0 ;  /* 0x0000003f0e0e7287 */ /* 0x000fe40008000000 */
[----:B------:R-:W-:-:S06]  /*6d40*/  ULOP3.LUT UR8, UR4, UR8, URZ, 0x3c, !UPT ;  /* 0x0000000804087292 */ /* 0x000fcc000f8e3c3f */
[----:B0-----:R-:W-:Y:S01]  /*6d50*/  IMAD.U32 R0, RZ, RZ, UR8 ;  /* 0x00000008ff007e24 */ /* 0x001fe2000f8e00ff */
[----:B------:R-:W-:-:S06]  /*6d60*/  UMOV UR8, 0x1 ;  /* 0x0000000100087882 */ /* 0x000fcc0000000000 */
.L_x_13:
[----:B------:R-:W-:-:S04]  /*6d70*/  UISETP.LT.AND UP0, UPT, UR9, 0x1, UPT ;  /* 0x000000010900788c */ /* 0x000fc8000bf01270 */
[----:B------:R-:W-:-:S04]  /*6d80*/  USEL UR15, UR9, 0x1, UP0 ;  /* 0x00000001090f7887 */ /* 0x000fc80008000000 */
[----:B------:R-:W-:-:S04]  /*6d90*/  UIADD3 UR15, UR9, -UR15, URZ ;  /* 0x8000000f090f7290 */ /* 0x000fc8000fffe03f */
[----:B------:R-:W-:-:S06]  /*6da0*/  UISETP.GE.AND UP0, UPT, UR15, 0x1, UPT ;  /* 0x000000010f00788c */ /* 0x000fcc000bf06270 */
[----:B------:R-:W-:-:S13]  /*6db0*/  PLOP3.LUT P0, PT, PT, PT, UP0, 0x80, 0x0 ;  /* 0x000000000000781c */ /* 0x000fda0003f0f008 */
[----:B------:R-:W-:Y:S05]  /*6dc0*/  @!P0 BRA `(.L_x_19) ;  /* 0x00000060004c8947 */ /* 0x000fea0003800000 */
[----:B------:R-:W-:Y:S01]  /*6dd0*/  UMOV UR25, UR5 ;  /* 0x0000000500197c82 */ /* 0x000fe20008000000 */
[----:B------:R-:W-:-:S05]  /*6de0*/  ULDC UR26, c[0x0][0x50c] ;  /* 0x00014300001a7ab9 */ /* 0x000fca0000000800 */
.L_x_27:
[----:B------:R-:W-:-:S06]  /*6df0*/  UISETP.NE.AND UP0, UPT, UR24, 0x3, UPT ;  /* 0x000000031800788c */ /* 0x000fcc000bf05270 */
[----:B------:R-:W-:-:S13]  /*6e00*/  PLOP3.LUT P1, PT, PT, PT, UP0, 0x80, 0x0 ;  /* 0x000000000000781c */ /* 0x000fda0003f2f008 */
[----:B0-----:R-:W-:Y:S05]  /*6e10*/  @!P1 BRA `(.L_x_20) ;  /* 0x0000000000049947 */ /* 0x001fea0003800000 */
[----:B------:R-:W-:Y:S01]  /*6e20*/  BPT.TRAP 0x1 ;  /* 0x000000040000795c */ /* 0x000fe20000300000 */
.L_x_20:
[----:B------:R-:W0:Y:S01]  /*6e30*/  S2UR UR16, SR_CgaCtaId ;  /* 0x00000000001079c3 */ /* 0x000e220000008800 */
[----:B------:R-:W-:Y:S01]  /*6e40*/  UMOV UR11, 0x400 ;  /* 0x00000400000b7882 */ /* 0x000fe20000000000 */
[----:B------:R-:W-:Y:S01]  /*6e50*/  SHF.L.U32 R2, R0, 0x1f, RZ ;  /* 0x0000001f00027819 */ /* 0x000fe200000006ff */
[----:B0-----:R-:W-:-:S04]  /*6e60*/  ULEA UR11, UR16, UR11, 0x18 ;  /* 0x0000000b100b7291 */ /* 0x001fc8000f8ec03f */
[----:B------:R-:W-:-:S09]  /*6e70*/  ULEA UR16, UR14, UR11, 0x3 ;  /* 0x0000000b0e107291 */ /* 0x000fd2000f8e183f */
[----:B------:R0:W1:Y:S01]  /*6e80*/  SYNCS.PHASECHK.TRANS64.TRYWAIT P0, [UR16], R2 ;  /* 0x00000002ff0075a7 */ /* 0x0000620008000150 */
[----:B------:R-:W-:Y:S05]  /*6e90*/  @!P1 BRA `(.L_x_21) ;  /* 0x0000000000049947 */ /* 0x000fea0003800000 */
[----:B------:R-:W-:Y:S01]  /*6ea0*/  BPT.TRAP 0x1 ;  /* 0x000000040000795c */ /* 0x000fe20000300000 */
.L_x_21:
[----:B-1----:R-:W-:Y:S05]  /*6eb0*/  @P0 BRA `(.L_x_22) ;  /* 0x0000000000080947 */ /* 0x002fea0003800000 */
[----:B------:R-:W1:Y:S02]  /*6ec0*/  SYNCS.PHASECHK.TRANS64.TRYWAIT P0, [UR16], R2 ;  /* 0x00000002ff0075a7 */ /* 0x000e640008000150 */
[----:B-1----:R-:W-:Y:S05]  /*6ed0*/  @!P0 BRA `(.L_x_23) ;  /* 0x000001f000448947 */ /* 0x002fea0003800000 */
.L_x_22:
        /* <DEDUP_REMOVED lines=64> */
[----:B-1----:R-:W3:Y:S04]  /*72e0*/  LDL.LU.64 R108, [R1] ;  /* 0x00000000016c7983 */ /* 0x002ee80000300a00 */
        /* <DEDUP_REMOVED lines=64> */
[----:B------:R-:W-:Y:S02]  /*76f0*/  UISETP.NE.AND UP0, UPT, UR7, URZ, UPT ;  /* 0x0000003f0700728c */ /* 0x000fe4000bf05270 */
[----:B------:R-:W-:Y:S02]  /*7700*/  USHF.R.U32.HI UR16, URZ, 0x4, UR16 ;  /* 0x000000043f107899 */ /* 0x000fe40008011610 */
[----:B------:R-:W-:Y:S02]  /*7710*/  USEL UR8, UR8, URZ, !UP0 ;  /* 0x0000003f08087287 */ /* 0x000fe4000c000000 */
[----:B------:R-:W-:Y:S02]  /*7720*/  ULOP3.LUT UR16, UR16, 0x3fff, URZ, 0xc0, !UPT ;  /* 0x00003fff10107892 */ /* 0x000fe4000f8ec03f */
[----:B------:R-:W-:Y:S02]  /*7730*/  UISETP.NE.U32.AND UP0, UPT, UR8, URZ, UPT ;  /* 0x0000003f0800728c */ /* 0x000fe4000bf05070 */
[----:B------:R-:W-:-:S02]  /*7740*/  ULOP3.LUT UR7, UR12, 0x10000, URZ, 0xfc, !UPT ;  /* 0x000100000c077892 */ /* 0x000fc4000f8efc3f */
[----:B------:R-:W-:Y:S02]  /*7750*/  ULOP3.LUT UR8, UR16, 0x10000, URZ, 0xfc, !UPT ;  /* 0x0001000010087892 */ /* 0x000fe4000f8efc3f */
[----:B------:R-:W-:Y:S02]  /*7760*/  ULEA UR7, UR14, UR7, 0x9 ;  /* 0x000000070e077291 */ /* 0x000fe4000f8e483f */
[----:B------:R-:W-:Y:S01]  /*7770*/  ULEA UR8, UR14, UR8, 0xb ;  /* 0x000000080e087291 */ /* 0x000fe2000f8e583f */
[----:B------:R-:W-:Y:S01]  /*7780*/  UMOV UR17, 0x80000020 ;  /* 0x8000002000117882 */ /* 0x000fe20000000000 */
[----:B------:R-:W-:-:S03]  /*7790*/  UMOV UR19, 0x80000020 ;  /* 0x8000002000137882 */ /* 0x000fc60000000000 */
[----:B------:R-:W-:Y:S02]  /*77a0*/  UMOV UR16, UR7 ;  /* 0x0000000700107c82 */ /* 0x000fe40008000000 */
[----:B------:R-:W-:Y:S01]  /*77b0*/  UMOV UR18, UR8 ;  /* 0x0000000800127c82 */ /* 0x000fe20008000000 */
[----:B---3--:R-:W-:-:S06]  /*77c0*/  WARPGROUP.ARRIVE ;  /* 0x00000000000079c5 */ /* 0x008fcc0000000000 */
[----:B------:R-:W-:Y:S03]  /*77d0*/  QGMMA.64x256x32.F32.E4M3.E4M3 R108, gdesc[UR16], R108, UP0, gsb0 ;  /* 0x03e00000106c79f3 */ /* 0x000fe6000b80086c */
        /* <DEDUP_REMOVED lines=65> */
[----:B-1----:R-:W3:Y:S04]  /*7bf0*/  LDL.LU.64 R234, [R1+0x868] ;  /* 0x0008680001ea7983 */ /* 0x002ee80000300a00 */
[----:B------:R-:W4:Y:S04]  /*7c00*/  LDL.LU.64 R232, [R1+0x860] ;  /* 0x0008600001e87983 */ /* 0x000f280000300a00 */
[----:B------:R-:W2:Y:S04]  /*7c10*/  LDL.LU.64 R230, [R1+0x858] ;  /* 0x0008580001e67983 */ /* 0x000ea80000300a00 */
        /* <DEDUP_REMOVED lines=60> */
[----:B------:R-:W2:Y:S01]  /*7fe0*/  LDL.LU.64 R108, [R1+0x670] ;  /* 0x00067000016c7983 */ /* 0x000ea20000300a00 */
[----:B------:R-:W-:Y:S01]  /*7ff0*/  UIADD3 UR18, UR8, 0x400, URZ ;  /* 0x0000040008127890 */ /* 0x000fe2000fffe03f */
[----:B------:R-:W-:-:S02]  /*8000*/  UMOV UR19, 0x80000020 ;  /* 0x8000002000137882 */ /* 0x000fc40000000000 */
[----:B---3--:R-:W-:Y:S04]  /*8010*/  STL.64 [R1+0x668], R234 ;  /* 0x000668ea01007387 */ /* 0x008fe80000100a00 */
[----:B----4-:R-:W-:Y:S04]  /*8020*/  STL.64 [R1+0x660], R232 ;  /* 0x000660e801007387 */ /* 0x010fe80000100a00 */
[----:B--2---:R-:W-:Y:S04]  /*8030*/  STL.64 [R1+0x658], R230 ;  /* 0x000658e601007387 */ /* 0x004fe80000100a00 */
        /* <DEDUP_REMOVED lines=38> */
[----:B------:R-:W-:Y:S01]  /*82a0*/  STL.64 [R1+0x520], R152 ;  /* 0x0005209801007387 */ /* 0x000fe20000100a00 */
[----:B------:R-:W-:-:S06]  /*82b0*/  WARPGROUP.ARRIVE ;  /* 0x00000000000079c5 */ /* 0x000fcc0000000000 */
[----:B------:R-:W-:Y:S03]  /*82c0*/  QGMMA.64x256x32.F32.E4M3.E4M3 R24, gdesc[UR16], R24, UP0, gsb0 ;  /* 0x03e00000101879f3 */ /* 0x000fe6000b800818 */
        /* <DEDUP_REMOVED lines=23> */
[----:B-1----:R-:W2:Y:S04]  /*8440*/  LDL.LU.64 R108, [R1] ;  /* 0x00000000016c7983 */ /* 0x002ea80000300a00 */
        /* <DEDUP_REMOVED lines=63> */
[----:B------:R-:W-:-:S02]  /*8840*/  UIADD3 UR16, UR7, 0x2, URZ ;  /* 0x0000000207107890 */ /* 0x000fc4000fffe03f */
[----:B------:R-:W-:Y:S01]  /*8850*/  UIADD3 UR18, UR8, 0x2, URZ ;  /* 0x0000000208127890 */ /* 0x000fe2000fffe03f */
[----:B------:R-:W-:Y:S01]  /*8860*/  UMOV UR17, 0x80000020 ;  /* 0x8000002000117882 */ /* 0x000fe20000000000 */
[----:B------:R-:W-:Y:S01]  /*8870*/  UMOV UR19, 0x80000020 ;  /* 0x8000002000137882 */ /* 0x000fe20000000000 */
[----:B--2---:R-:W-:-:S06]  /*8880*/  WARPGROUP.ARRIVE ;  /* 0x00000000000079c5 */ /* 0x004fcc0000000000 */
[----:B------:R-:W-:Y:S03]  /*8890*/  QGMMA.64x256x32.F32.E4M3.E4M3 R108, gdesc[UR16], R108, gsb0 ;  /* 0x03e00000106c79f3 */ /* 0x000fe6000800086c */
[----:B------:R-:W-:Y:S02]  /*88a0*/  WARPGROUP.DEPBAR.LE gsb0, 0x0 ;  /* 0x00008000000079c5 */ /* 0x000fe40000010000 */
[----:B------:R-:W-:Y:S01]  /*88b0*/  STL.64 [R1], R108 ;  /* 0x0000006c01007387 */ /* 0x000fe20000100a00 */
[----:B0-----:R-:W-:-:S03]  /*88c0*/  IMAD.MOV.U32 R2, RZ, RZ, R108 ;  /* 0x000000ffff027224 */ /* 0x001fc600078e006c */
        /* <DEDUP_REMOVED lines=63> */
[----:B0-----:R0:W5:Y:S04]  /*8cc0*/  LDL.LU.64 R234, [R1+0x668] ;  /* 0x0006680001ea7983 */ /* 0x0011680000300a00 */
[----:B------:R0:W5:Y:S04]  /*8cd0*/  LDL.LU.64 R232, [R1+0x660] ;  /* 0x0006600001e87983 */ /* 0x0001680000300a00 */
        /* <DEDUP_REMOVED lines=63> */
[----:B------:R-:W-:Y:S01]  /*90d0*/  UMOV UR19, 0x80000020 ;  /* 0x8000002000137882 */ /* 0x000fe20000000000 */
[----:B------:R-:W-:-:S04]  /*90e0*/  UIADD3 UR6, UR6, 0x2, URZ ;  /* 0x0000000206067890 */ /* 0x000fc8000fffe03f */
[----:B------:R-:W-:-:S04]  /*90f0*/  UISETP.NE.AND UP0, UPT, UR6, UR26, UPT ;  /* 0x0000001a0600728c */ /* 0x000fc8000bf05270 */
[----:B------:R-:W-:-:S06]  /*9100*/  USEL UR7, URZ, 0x1, UP0 ;  /* 0x000000013f077887 */ /* 0x000fcc0008000000 */
[----:B------:R-:W-:Y:S01]  /*9110*/  ISETP.NE.AND P0, PT, RZ, UR7, PT ;  /* 0x00000007ff007c0c */ /* 0x000fe2000bf05270 */
[----:B--2---:R-:W-:-:S06]  /*9120*/  WARPGROUP.ARRIVE ;  /* 0x00000000000079c5 */ /* 0x004fcc0000000000 */
[----:B------:R-:W-:Y:S03]  /*9130*/  QGMMA.64x256x32.F32.E4M3.E4M3 R24, gdesc[UR16], R24, gsb0 ;  /* 0x03e00000101879f3 */ /* 0x000fe60008000818 */
[----:B------:R-:W-:-:S03]  /*9140*/  WARPGROUP.DEPBAR.LE gsb0, 0x0 ;  /* 0x00008000000079c5 */ /* 0x000fc60000010000 */
[----:B0-----:R-:W-:Y:S05]  /*9150*/  @!P0 BRA `(.L_x_24) ;  /* 0x0000003c000c8947 */ /* 0x001fea0003800000 */
[----:B-----5:R0:W-:Y:S04]  /*9160*/  STL [R1+0x698], R225 ;  /* 0x000698e101007387 */ /* 0x0201e80000100800 */
[----:B------:R1:W-:Y:S01]  /*9170*/  STL [R1+0x694], R226 ;  /* 0x000694e201007387 */ /* 0x0003e20000100800 */
[----:B0-----:R-:W-:-:S03]  /*9180*/  IMAD.MOV.U32 R225, RZ, RZ, R2 ;  /* 0x000000ffffe17224 */ /* 0x001fc600078e0002 */
[----:B-1----:R-:W2:Y:S04]  /*9190*/  LDL R226, [R1+0x4] ;  /* 0x0000040001e27983 */ /* 0x002ea80000100800 */
[----:B------:R0:W-:Y:S04]  /*91a0*/  STL [R1+0x690], R227 ;  /* 0x000690e301007387 */ /* 0x0001e80000100800 */
[----:B0-----:R-:W3:Y:S04]  /*91b0*/  LDL R227, [R1+0x8] ;  /* 0x0000080001e37983 */ /* 0x001ee80000100800 */
[----:B------:R0:W-:Y:S04]  /*91c0*/  STL [R1+0x68c], R228 ;  /* 0x00068ce401007387 */ /* 0x0001e80000100800 */
[----:B0-----:R-:W4:Y:S04]  /*91d0*/  LDL R228, [R1+0xc] ;  /* 0x00000c0001e47983 */ /* 0x001f280000100800 */
        /* <DEDUP_REMOVED lines=209> */
[----:B0-----:R-:W4:Y:S04]  /*9ef0*/  LDL.LU R121, [R1+0x200] ;  /* 0x0002000001797983 */ /* 0x001f280000300800 */
        /* <DEDUP_REMOVED lines=14> */
[----:B------:R-:W4:Y:S04]  /*9fe0*/  LDL.LU R2, [R1+0x230] ;  /* 0x0002300001027983 */ /* 0x000f280000300800 */
        /* <DEDUP_REMOVED lines=38> */
[----:B------:R0:W-:Y:S01]  /*a250*/  STL [R1+0x47c], R148 ;  /* 0x00047c9401007387 */ /* 0x0001e20000100800 */
[----:B------:R-:W-:-:S03]  /*a260*/  FADD R3, R225, R3 ;  /* 0x00000003e1037221 */ /* 0x000fc60000000000 */
[----:B0-----:R-:W4:Y:S04]  /*a270*/  LDL.LU R148, [R1+0x214] ;  /* 0x0002140001947983 */ /* 0x001f280000300800 */
[----:B------:R0:W-:Y:S01]  /*a280*/  STL [R1+0x478], R149 ;  /* 0x0004789501007387 */ /* 0x0001e20000100800 */
[----:B--2---:R-:W-:-:S01]  /*a290*/  FADD R4, R226, R4 ;  /* 0x00000004e2047221 */ /* 0x004fc20000000000 */
[----:B---3--:R-:W-:Y:S02]  /*a2a0*/  FADD R5, R227, R5 ;  /* 0x00000005e3057221 */ /* 0x008fe40000000000 */
[----:B0-----:R-:W2:Y:S04]  /*a2b0*/  LDL R149, [R1+0x1f4] ;  /* 0x0001f40001957983 */ /* 0x001ea80000100800 */
[----:B------:R0:W-:Y:S01]  /*a2c0*/  STL [R1+0x474], R150 ;  /* 0x0004749601007387 */ /* 0x0001e20000100800 */
[----:B----4-:R-:W-:-:S01]  /*a2d0*/  FADD R6, R228, R6 ;  /* 0x00000006e4067221 */ /* 0x010fc20000000000 */
[----:B------:R-:W-:-:S02]  /*a2e0*/  FADD R7, R229, R7 ;  /* 0x00000007e5077221 */ /* 0x000fc40000000000 */
[----:B0-----:R-:W3:Y:S04]  /*a2f0*/  LDL R150, [R1+0x1c0] ;  /* 0x0001c00001967983 */ /* 0x001ee80000100800 */
[----:B------:R0:W-:Y:S01]  /*a300*/  STL [R1+0x470], R151 ;  /* 0x0004709701007387 */ /* 0x0001e20000100800 */
[----:B------:R-:W-:-:S01]  /*a310*/  FADD R8, R230, R8 ;  /* 0x00000008e6087221 */ /* 0x000fc20000000000 */
[----:B------:R-:W-:Y:S02]  /*a320*/  FADD R9, R231, R9 ;  /* 0x00000009e7097221 */ /* 0x000fe40000000000 */
[----:B0-----:R-:W4:Y:S04]  /*a330*/  LDL R151, [R1+0x1f0] ;  /* 0x0001f00001977983 */ /* 0x001f280000100800 */
[----:B------:R0:W-:Y:S01]  /*a340*/  STL [R1+0x46c], R0 ;  /* 0x00046c0001007387 */ /* 0x0001e20000100800 */
[----:B------:R-:W-:-:S01]  /*a350*/  FADD R10, R232, R10 ;  /* 0x0000000ae80a7221 */ /* 0x000fc20000000000 */
[----:B------:R-:W-:-:S02]  /*a360*/  FADD R11, R233, R11 ;  /* 0x0000000be90b7221 */ /* 0x000fc40000000000 */
[----:B0-----:R-:W2:Y:S04]  /*a370*/  LDL.LU R0, [R1+0x210] ;  /* 0x0002100001007983 */ /* 0x001ea80000300800 */
[----:B------:R-:W3:Y:S04]  /*a380*/  LDL.LU R225, [R1+0x698] ;  /* 0x0006980001e17983 */ /* 0x000ee80000300800 */
[----:B------:R-:W4:Y:S04]  /*a390*/  LDL.LU R226, [R1+0x694] ;  /* 0x0006940001e27983 */ /* 0x000f280000300800 */
[----:B------:R-:W2:Y:S04]  /*a3a0*/  LDL.LU R227, [R1+0x690] ;  /* 0x0006900001e37983 */ /* 0x000ea80000300800 */
[----:B------:R-:W2:Y:S04]  /*a3b0*/  LDL.LU R228, [R1+0x68c] ;  /* 0x00068c0001e47983 */ /* 0x000ea80000300800 */
[----:B------:R-:W2:Y:S01]  /*a3c0*/  LDL.LU R229, [R1+0x688] ;  /* 0x0006880001e57983 */ /* 0x000ea20000300800 */
[----:B------:R-:W-:-:S03]  /*a3d0*/  FADD R12, R234, R12 ;  /* 0x0000000cea0c7221 */ /* 0x000fc60000000000 */
[----:B------:R-:W2:Y:S01]  /*a3e0*/  LDL.LU R230, [R1+0x684] ;  /* 0x0006840001e67983 */ /* 0x000ea20000300800 */
[----:B------:R-:W-:-:S03]  /*a3f0*/  FADD R13, R235, R13 ;  /* 0x0000000deb0d7221 */ /* 0x000fc60000000000 */
[----:B------:R-:W2:Y:S04]  /*a400*/  LDL.LU R231, [R1+0x680] ;  /* 0x0006800001e77983 */ /* 0x000ea80000300800 */
[----:B------:R-:W2:Y:S04]  /*a410*/  LDL.LU R232, [R1+0x67c] ;  /* 0x00067c0001e87983 */ /* 0x000ea80000300800 */
[----:B------:R-:W2:Y:S04]  /*a420*/  LDL.LU R233, [R1+0x678] ;  /* 0x0006780001e97983 */ /* 0x000ea80000300800 */
[----:B------:R-:W2:Y:S04]  /*a430*/  LDL.LU R234, [R1+0x674] ;  /* 0x0006740001ea7983 */ /* 0x000ea80000300800 */
[----:B------:R-:W2:Y:S01]  /*a440*/  LDL.LU R235, [R1+0x670] ;  /* 0x0006700001eb7983 */ /* 0x000ea20000300800 */
[----:B------:R-:W-:-:S01]  /*a450*/  FADD R14, R24, R14 ;  /* 0x0000000e180e7221 */ /* 0x000fc20000000000 */
[----:B------:R-:W-:Y:S01]  /*a460*/  FADD R15, R25, R15 ;  /* 0x0000000f190f7221 */ /* 0x000fe20000000000 */
[----:B------:R-:W-:-:S01]  /*a470*/  FADD R16, R26, R16 ;  /* 0x000000101a107221 */ /* 0x000fc20000000000 */
[----:B------:R-:W2:Y:S01]  /*a480*/  LDL.LU R24, [R1+0x66c] ;  /* 0x00066c0001187983 */ /* 0x000ea20000300800 */
[----:B------:R-:W-:-:S01]  /*a490*/  FADD R17, R27, R17 ;  /* 0x000000111b117221 */ /* 0x000fc20000000000 */
[----:B------:R-:W-:-:S02]  /*a4a0*/  FADD R18, R28, R18 ;  /* 0x000000121c127221 */ /* 0x000fc40000000000 */
[----:B------:R-:W2:Y:S01]  /*a4b0*/  LDL.LU R25, [R1+0x668] ;  /* 0x0006680001197983 */ /* 0x000ea20000300800 */
[----:B------:R-:W-:-:S03]  /*a4c0*/  FADD R19, R29, R19 ;  /* 0x000000131d137221 */ /* 0x000fc60000000000 */
        /* <DEDUP_REMOVED lines=155> */
[----:B---3--:R-:W-:-:S03]  /*ae80*/  FADD R225, R107, R225 ;  /* 0x000000e16be17221 */ /* 0x008fc60000000000 */
[----:B------:R-:W3:Y:S01]  /*ae90*/  LDL.LU R104, [R1+0x52c] ;  /* 0x00052c0001687983 */ /* 0x000ee20000300800 */
[----:B----4-:R-:W-:-:S03]  /*aea0*/  FADD R226, R108, R226 ;  /* 0x000000e26ce27221 */ /* 0x010fc60000000000 */
[----:B------:R-:W4:Y:S01]  /*aeb0*/  LDL.LU R105, [R1+0x528] ;  /* 0x0005280001697983 */ /* 0x000f220000300800 */
[----:B--2---:R-:W-:-:S03]  /*aec0*/  FADD R227, R109, R227 ;  /* 0x000000e36de37221 */ /* 0x004fc60000000000 */
        /* <DEDUP_REMOVED lines=15> */
[----:B------:R-:W-:-:S01]  /*afc0*/  FADD R235, R117, R235 ;  /* 0x000000eb75eb7221 */ /* 0x000fc20000000000 */
[----:B------:R-:W-:Y:S02]  /*afd0*/  FADD R121, R120, R121 ;  /* 0x0000007978797221 */ /* 0x000fe40000000000 */
[----:B------:R-:W2:Y:S01]  /*afe0*/  LDL.LU R114, [R1+0x504] ;  /* 0x0005040001727983 */ /* 0x000ea20000300800 */
[----:B------:R-:W-:-:S03]  /*aff0*/  FADD R236, R118, R236 ;  /* 0x000000ec76ec7221 */ /* 0x000fc60000000000 */
[----:B------:R-:W2:Y:S01]  /*b000*/  LDL.LU R115, [R1+0x500] ;  /* 0x0005000001737983 */ /* 0x000ea20000300800 */
[----:B------:R-:W-:-:S03]  /*b010*/  FADD R237, R119, R237 ;  /* 0x000000ed77ed7221 */ /* 0x000fc60000000000 */
[----:B------:R-:W2:Y:S01]  /*b020*/  LDL.LU R116, [R1+0x4fc] ;  /* 0x0004fc0001747983 */ /* 0x000ea20000300800 */
[----:B------:R-:W-:-:S03]  /*b030*/  FADD R123, R122, R123 ;  /* 0x0000007b7a7b7221 */ /* 0x000fc60000000000 */
[----:B------:R-:W2:Y:S04]  /*b040*/  LDL.LU R117, [R1+0x4f8] ;  /* 0x0004f80001757983 */ /* 0x000ea80000300800 */
[----:B------:R-:W2:Y:S01]  /*b050*/  LDL.LU R118, [R1+0x4f4] ;  /* 0x0004f40001767983 */ /* 0x000ea20000300800 */
[----:B------:R-:W-:-:S03]  /*b060*/  FADD R125, R124, R125 ;  /* 0x0000007d7c7d7221 */ /* 0x000fc60000000000 */
[----:B------:R-:W2:Y:S04]  /*b070*/  LDL.LU R119, [R1+0x4f0] ;  /* 0x0004f00001777983 */ /* 0x000ea80000300800 */
[----:B------:R-:W2:Y:S04]  /*b080*/  LDL.LU R120, [R1+0x4ec] ;  /* 0x0004ec0001787983 */ /* 0x000ea80000300800 */
[----:B------:R0:W-:Y:S01]  /*b090*/  STL [R1+0x200], R121 ;  /* 0x0002007901007387 */ /* 0x0001e20000100800 */
[----:B------:R-:W-:-:S01]  /*b0a0*/  FADD R127, R126, R127 ;  /* 0x0000007f7e7f7221 */ /* 0x000fc20000000000 */
[----:B------:R-:W-:Y:S01]  /*b0b0*/  FADD R0, R128, R0 ;  /* 0x0000000080007221 */ /* 0x000fe20000000000 */
[----:B------:R-:W-:-:S01]  /*b0c0*/  FADD R148, R150, R148 ;  /* 0x0000009496947221 */ /* 0x000fc20000000000 */
[----:B0-----:R-:W2:Y:S04]  /*b0d0*/  LDL.LU R121, [R1+0x4e8] ;  /* 0x0004e80001797983 */ /* 0x001ea80000300800 */
        /* <DEDUP_REMOVED lines=9> */
[----:B------:R-:W-:-:S02]  /*b170*/  FADD R136, R137, R136 ;  /* 0x0000008889887221 */ /* 0x000fc40000000000 */
[----:B0-----:R-:W2:Y:S04]  /*b180*/  LDL.LU R125, [R1+0x4d8] ;  /* 0x0004d800017d7983 */ /* 0x001ea80000300800 */
[----:B------:R-:W2:Y:S04]  /*b190*/  LDL.LU R126, [R1+0x4d4] ;  /* 0x0004d400017e7983 */ /* 0x000ea80000300800 */
[----:B------:R0:W-:Y:S01]  /*b1a0*/  STL [R1+0x20c], R127 ;  /* 0x00020c7f01007387 */ /* 0x0001e20000100800 */
[----:B------:R-:W-:-:S01]  /*b1b0*/  FADD R132, R134, R132 ;  /* 0x0000008486847221 */ /* 0x000fc20000000000 */
[----:B------:R-:W-:-:S02]  /*b1c0*/  FADD R2, R130, R2 ;  /* 0x0000000282027221 */ /* 0x000fc40000000000 */
[----:B0-----:R-:W2:Y:S04]  /*b1d0*/  LDL.LU R127, [R1+0x4d0] ;  /* 0x0004d000017f7983 */ /* 0x001ea80000300800 */
[----:B------:R-:W2:Y:S04]  /*b1e0*/  LDL.LU R128, [R1+0x4cc] ;  /* 0x0004cc0001807983 */ /* 0x000ea80000300800 */
[----:B------:R-:W-:Y:S04]  /*b1f0*/  STL [R1+0x210], R0 ;  /* 0x0002100001007387 */ /* 0x000fe80000100800 */
[----:B------:R-:W-:Y:S04]  /*b200*/  STL [R1+0x214], R148 ;  /* 0x0002149401007387 */ /* 0x000fe80000100800 */
[----:B------:R-:W-:Y:S04]  /*b210*/  STL [R1+0x218], R144 ;  /* 0x0002189001007387 */ /* 0x000fe80000100800 */
[----:B------:R-:W-:Y:S04]  /*b220*/  STL [R1+0x21c], R142 ;  /* 0x00021c8e01007387 */ /* 0x000fe80000100800 */
[----:B------:R-:W-:Y:S04]  /*b230*/  STL [R1+0x220], R140 ;  /* 0x0002208c01007387 */ /* 0x000fe80000100800 */
[----:B------:R-:W-:Y:S04]  /*b240*/  STL [R1+0x224], R138 ;  /* 0x0002248a01007387 */ /* 0x000fe80000100800 */
[----:B------:R-:W3:Y:S04]  /*b250*/  LDL.LU R130, [R1+0x234] ;  /* 0x0002340001827983 */ /* 0x000ee80000300800 */
[----:B------:R-:W-:Y:S04]  /*b260*/  STL [R1+0x228], R136 ;  /* 0x0002288801007387 */ /* 0x000fe80000100800 */
[----:B------:R0:W-:Y:S04]  /*b270*/  STL [R1+0x22c], R132 ;  /* 0x00022c8401007387 */ /* 0x0001e80000100800 */
[----:B0-----:R-:W4:Y:S04]  /*b280*/  LDL.LU R132, [R1+0x238] ;  /* 0x0002380001847983 */ /* 0x001f280000300800 */
[----:B------:R-:W2:Y:S04]  /*b290*/  LDL.LU R134, [R1+0x23c] ;  /* 0x00023c0001867983 */ /* 0x000ea80000300800 */
[----:B------:R0:W-:Y:S04]  /*b2a0*/  STL [R1+0x230], R2 ;  /* 0x0002300201007387 */ /* 0x0001e80000100800 */
[----:B------:R-:W2:Y:S04]  /*b2b0*/  LDL.LU R136, [R1+0x240] ;  /* 0x0002400001887983 */ /* 0x000ea80000300800 */
        /* <DEDUP_REMOVED lines=11> */
[----:B0-----:R-:W2:Y:S04]  /*b370*/  LDL.LU R2, [R1+0x270] ;  /* 0x0002700001027983 */ /* 0x001ea80000300800 */
[----:B------:R-:W2:Y:S01]  /*b380*/  LDL.LU R0, [R1+0x274] ;  /* 0x0002740001007983 */ /* 0x000ea20000300800 */
[----:B---3--:R-:W-:-:S03]  /*b390*/  FADD R130, R129, R130 ;  /* 0x0000008281827221 */ /* 0x008fc60000000000 */
[----:B------:R-:W3:Y:S04]  /*b3a0*/  LDL.LU R129, [R1+0x4c8] ;  /* 0x0004c80001817983 */ /* 0x000ee80000300800 */
[----:B------:R0:W-:Y:S04]  /*b3b0*/  STL [R1+0x234], R130 ;  /* 0x0002348201007387 */ /* 0x0001e80000100800 */
[----:B0-----:R-:W3:Y:S01]  /*b3c0*/  LDL.LU R130, [R1+0x4c4] ;  /* 0x0004c40001827983 */ /* 0x001ee20000300800 */
[----:B----4-:R-:W-:-:S03]  /*b3d0*/  FADD R132, R131, R132 ;  /* 0x0000008483847221 */ /* 0x010fc60000000000 */
[----:B------:R-:W4:Y:S01]  /*b3e0*/  LDL.LU R131, [R1+0x4c0] ;  /* 0x0004c00001837983 */ /* 0x000f220000300800 */
[----:B--2---:R-:W-:-:S03]  /*b3f0*/  FADD R134, R133, R134 ;  /* 0x0000008685867221 */ /* 0x004fc60000000000 */
[----:B------:R0:W-:Y:S01]  /*b400*/  STL [R1+0x238], R132 ;  /* 0x0002388401007387 */ /* 0x0001e20000100800 */
[----:B------:R-:W-:-:S03]  /*b410*/  FADD R136, R135, R136 ;  /* 0x0000008887887221 */ /* 0x000fc60000000000 */
[----:B0-----:R-:W2:Y:S01]  /*b420*/  LDL.LU R132, [R1+0x4bc] ;  /* 0x0004bc0001847983 */ /* 0x001ea20000300800 */
[----:B------:R-:W-:-:S03]  /*b430*/  FADD R150, R151, R150 ;  /* 0x0000009697967221 */ /* 0x000fc60000000000 */
[----:B------:R-:W2:Y:S01]  /*b440*/  LDL.LU R133, [R1+0x4b8] ;  /* 0x0004b80001857983 */ /* 0x000ea20000300800 */
[----:B------:R-:W-:-:S03]  /*b450*/  FADD R148, R149, R148 ;  /* 0x0000009495947221 */ /* 0x000fc60000000000 */
[----:B------:R0:W-:Y:S01]  /*b460*/  STL [R1+0x23c], R134 ;  /* 0x00023c8601007387 */ /* 0x0001e20000100800 */
[----:B------:R-:W-:-:S01]  /*b470*/  FADD R146, R147, R146 ;  /* 0x0000009293927221 */ /* 0x000fc20000000000 */
[----:B------:R-:W-:Y:S02]  /*b480*/  FADD R144, R145, R144 ;  /* 0x0000009091907221 */ /* 0x000fe40000000000 */
[----:B0-----:R-:W2:Y:S01]  /*b490*/  LDL.LU R134, [R1+0x4b4] ;  /* 0x0004b40001867983 */ /* 0x001ea20000300800 */
[----:B------:R-:W-:-:S03]  /*b4a0*/  FADD R143, R24, R143 ;  /* 0x0000008f188f7221 */ /* 0x000fc60000000000 */
[----:B------:R-:W2:Y:S01]  /*b4b0*/  LDL.LU R135, [R1+0x4b0] ;  /* 0x0004b00001877983 */ /* 0x000ea20000300800 */
[----:B------:R-:W-:-:S03]  /*b4c0*/  FADD R142, R25, R142 ;  /* 0x0000008e198e7221 */ /* 0x000fc60000000000 */
[----:B------:R0:W-:Y:S01]  /*b4d0*/  STL [R1+0x240], R136 ;  /* 0x0002408801007387 */ /* 0x0001e20000100800 */
[----:B------:R-:W-:-:S01]  /*b4e0*/  FADD R141, R26, R141 ;  /* 0x0000008d1a8d7221 */ /* 0x000fc20000000000 */
[----:B------:R-:W-:Y:S01]  /*b4f0*/  FADD R140, R27, R140 ;  /* 0x0000008c1b8c7221 */ /* 0x000fe20000000000 */
[----:B------:R-:W-:-:S01]  /*b500*/  FADD R139, R28, R139 ;  /* 0x0000008b1c8b7221 */ /* 0x000fc20000000000 */
[----:B0-----:R-:W2:Y:S01]  /*b510*/  LDL.LU R136, [R1+0x4ac] ;  /* 0x0004ac0001887983 */ /* 0x001ea20000300800 */
[----:B------:R-:W-:-:S03]  /*b520*/  FADD R138, R29, R138 ;  /* 0x0000008a1d8a7221 */ /* 0x000fc60000000000 */
[----:B------:R0:W-:Y:S01]  /*b530*/  STL [R1+0x244], R150 ;  /* 0x0002449601007387 */ /* 0x0001e20000100800 */
[----:B------:R-:W-:-:S03]  /*b540*/  FADD R137, R30, R137 ;  /* 0x000000891e897221 */ /* 0x000fc60000000000 */
[----:B------:R1:W-:Y:S01]  /*b550*/  STL [R1+0x248], R148 ;  /* 0x0002489401007387 */ /* 0x0003e20000100800 */
[----:B------:R-:W-:-:S03]  /*b560*/  FADD R2, R31, R2 ;  /* 0x000000021f027221 */ /* 0x000fc60000000000 */
[----:B------:R1:W-:Y:S01]  /*b570*/  STL [R1+0x24c], R146 ;  /* 0x00024c9201007387 */ /* 0x0003e20000100800 */
[----:B------:R-:W-:-:S03]  /*b580*/  FADD R0, R32, R0 ;  /* 0x0000000020007221 */ /* 0x000fc60000000000 */
[----:B------:R1:W-:Y:S04]  /*b590*/  STL [R1+0x250], R144 ;  /* 0x0002509001007387 */ /* 0x0003e80000100800 */
[----:B------:R1:W-:Y:S04]  /*b5a0*/  STL [R1+0x254], R143 ;  /* 0x0002548f01007387 */ /* 0x0003e80000100800 */
[----:B------:R1:W-:Y:S04]  /*b5b0*/  STL [R1+0x258], R142 ;  /* 0x0002588e01007387 */ /* 0x0003e80000100800 */
[----:B------:R1:W-:Y:S04]  /*b5c0*/  STL [R1+0x25c], R141 ;  /* 0x00025c8d01007387 */ /* 0x0003e80000100800 */
[----:B------:R1:W-:Y:S04]  /*b5d0*/  STL [R1+0x260], R140 ;  /* 0x0002608c01007387 */ /* 0x0003e80000100800 */
[----:B------:R1:W-:Y:S04]  /*b5e0*/  STL [R1+0x264], R139 ;  /* 0x0002648b01007387 */ /* 0x0003e80000100800 */
[----:B------:R1:W-:Y:S04]  /*b5f0*/  STL [R1+0x268], R138 ;  /* 0x0002688a01007387 */ /* 0x0003e80000100800 */
[----:B------:R-:W3:Y:S04]  /*b600*/  LDL.LU R151, [R1+0x278] ;  /* 0x0002780001977983 */ /* 0x000ee80000300800 */
[----:B------:R1:W-:Y:S04]  /*b610*/  STL [R1+0x26c], R137 ;  /* 0x00026c8901007387 */ /* 0x0003e80000100800 */
[----:B0-----:R-:W4:Y:S04]  /*b620*/  LDL.LU R150, [R1+0x27c] ;  /* 0x00027c0001967983 */ /* 0x001f280000300800 */
[----:B------:R0:W-:Y:S04]  /*b630*/  STL [R1+0x270], R2 ;  /* 0x0002700201007387 */ /* 0x0001e80000100800 */
[----:B------:R-:W2:Y:S04]  /*b640*/  LDL.LU R149, [R1+0x280] ;  /* 0x0002800001957983 */ /* 0x000ea80000300800 */
[----:B------:R0:W-:Y:S04]  /*b650*/  STL [R1+0x274], R0 ;  /* 0x0002740001007387 */ /* 0x0001e80000100800 */
[----:B-1----:R-:W2:Y:S04]  /*b660*/  LDL.LU R148, [R1+0x284] ;  /* 0x0002840001947983 */ /* 0x002ea80000300800 */
        /* <DEDUP_REMOVED lines=13> */
[----:B---3--:R-:W-:-:S05]  /*b740*/  FADD R151, R33, R151 ;  /* 0x0000009721977221 */ /* 0x008fca0000000000 */
[----:B------:R0:W-:Y:S01]  /*b750*/  STL [R1+0x278], R151 ;  /* 0x0002789701007387 */ /* 0x0001e20000100800 */
[----:B----4-:R-:W-:-:S05]  /*b760*/  FADD R150, R34, R150 ;  /* 0x0000009622967221 */ /* 0x010fca0000000000 */
[----:B------:R1:W-:Y:S01]  /*b770*/  STL [R1+0x27c], R150 ;  /* 0x00027c9601007387 */ /* 0x0003e20000100800 */
[----:B--2---:R-:W-:-:S05]  /*b780*/  FADD R149, R35, R149 ;  /* 0x0000009523957221 */ /* 0x004fca0000000000 */
[----:B------:R2:W-:Y:S01]  /*b790*/  STL [R1+0x280], R149 ;  /* 0x0002809501007387 */ /* 0x0005e20000100800 */
[----:B------:R-:W-:-:S01]  /*b7a0*/  FADD R148, R36, R148 ;  /* 0x0000009424947221 */ /* 0x000fc20000000000 */
[----:B------:R-:W-:-:S04]  /*b7b0*/  FADD R147, R37, R147 ;  /* 0x0000009325937221 */ /* 0x000fc80000000000 */
[----:B------:R3:W-:Y:S01]  /*b7c0*/  STL [R1+0x284], R148 ;  /* 0x0002849401007387 */ /* 0x0007e20000100800 */
[----:B------:R-:W-:-:S03]  /*b7d0*/  FADD R146, R38, R146 ;  /* 0x0000009226927221 */ /* 0x000fc60000000000 */
        /* <DEDUP_REMOVED lines=20> */
[----:B0-----:R-:W4:Y:S01]  /*b920*/  LDL.LU R151, [R1+0x2bc] ;  /* 0x0002bc0001977983 */ /* 0x001f220000300800 */
[----:B------:R-:W-:-:S03]  /*b930*/  FADD R0, R49, R0 ;  /* 0x0000000031007221 */ /* 0x000fc60000000000 */
[----:B------:R0:W-:Y:S04]  /*b940*/  STL [R1+0x2b0], R137 ;  /* 0x0002b08901007387 */ /* 0x0001e80000100800 */
[----:B-1----:R-:W4:Y:S04]  /*b950*/  LDL.LU R150, [R1+0x2c0] ;  /* 0x0002c00001967983 */ /* 0x002f280000300800 */
[----:B------:R1:W-:Y:S04]  /*b960*/  STL [R1+0x2b4], R2 ;  /* 0x0002b40201007387 */ /* 0x0003e80000100800 */
[----:B--2---:R-:W2:Y:S04]  /*b970*/  LDL.LU R149, [R1+0x2c4] ;  /* 0x0002c40001957983 */ /* 0x004ea80000300800 */
[----:B------:R1:W-:Y:S04]  /*b980*/  STL [R1+0x2b8], R0 ;  /* 0x0002b80001007387 */ /* 0x0003e80000100800 */
[----:B---3--:R-:W3:Y:S04]  /*b990*/  LDL.LU R148, [R1+0x2c8] ;  /* 0x0002c80001947983 */ /* 0x008ee80000300800 */
[----:B----4-:R-:W4:Y:S04]  /*b9a0*/  LDL.LU R147, [R1+0x2cc] ;  /* 0x0002cc0001937983 */ /* 0x010f280000300800 */
[----:B------:R-:W4:Y:S04]  /*b9b0*/  LDL.LU R146, [R1+0x2d0] ;  /* 0x0002d00001927983 */ /* 0x000f280000300800 */
        /* <DEDUP_REMOVED lines=8> */
[----:B0-----:R-:W4:Y:S04]  /*ba40*/  LDL.LU R137, [R1+0x2f4] ;  /* 0x0002f40001897983 */ /* 0x001f280000300800 */
[----:B-1----:R-:W4:Y:S04]  /*ba50*/  LDL.LU R2, [R1+0x2f8] ;  /* 0x0002f80001027983 */ /* 0x002f280000300800 */
[----:B------:R-:W4:Y:S01]  /*ba60*/  LDL.LU R0, [R1+0x2fc] ;  /* 0x0002fc0001007983 */ /* 0x000f220000300800 */
[----:B------:R-:W-:-:S01]  /*ba70*/  FADD R151, R50, R151 ;  /* 0x0000009732977221 */ /* 0x000fc20000000000 */
[----:B------:R-:W-:-:S04]  /*ba80*/  FADD R150, R51, R150 ;  /* 0x0000009633967221 */ /* 0x000fc80000000000 */
[----:B------:R0:W-:Y:S01]  /*ba90*/  STL [R1+0x2bc], R151 ;  /* 0x0002bc9701007387 */ /* 0x0001e20000100800 */
[----:B--2---:R-:W-:-:S03]  /*baa0*/  FADD R149, R52, R149 ;  /* 0x0000009534957221 */ /* 0x004fc60000000000 */
[----:B------:R1:W-:Y:S01]  /*bab0*/  STL [R1+0x2c0], R150 ;  /* 0x0002c09601007387 */ /* 0x0003e20000100800 */
[----:B---3--:R-:W-:-:S03]  /*bac0*/  FADD R148, R53, R148 ;  /* 0x0000009435947221 */ /* 0x008fc60000000000 */
[----:B------:R2:W-:Y:S01]  /*bad0*/  STL [R1+0x2c4], R149 ;  /* 0x0002c49501007387 */ /* 0x0005e20000100800 */
[----:B----4-:R-:W-:-:S03]  /*bae0*/  FADD R147, R54, R147 ;  /* 0x0000009336937221 */ /* 0x010fc60000000000 */
        /* <DEDUP_REMOVED lines=198> */
[----:B------:R-:W-:Y:S01]  /*c750*/  STL [R1+0x3cc], R151 ;  /* 0x0003cc9701007387 */ /* 0x000fe20000100800 */
[----:B--2---:R-:W-:-:S03]  /*c760*/  FADD R149, R120, R149 ;  /* 0x0000009578957221 */ /* 0x004fc60000000000 */
[----:B------:R-:W-:Y:S01]  /*c770*/  STL [R1+0x3d0], R150 ;  /* 0x0003d09601007387 */ /* 0x000fe20000100800 */
[----:B---3--:R-:W-:-:S03]  /*c780*/  FADD R148, R121, R148 ;  /* 0x0000009479947221 */ /* 0x008fc60000000000 */
[----:B------:R-:W-:Y:S01]  /*c790*/  STL [R1+0x3d4], R149 ;  /* 0x0003d49501007387 */ /* 0x000fe20000100800 */
[----:B----4-:R-:W-:-:S03]  /*c7a0*/  FADD R147, R122, R147 ;  /* 0x000000937a937221 */ /* 0x010fc60000000000 */
[----:B------:R-:W-:Y:S01]  /*c7b0*/  STL [R1+0x3d8], R148 ;  /* 0x0003d89401007387 */ /* 0x000fe20000100800 */
[----:B------:R-:W-:-:S03]  /*c7c0*/  FADD R146, R123, R146 ;  /* 0x000000927b927221 */ /* 0x000fc60000000000 */
        /* <DEDUP_REMOVED lines=18> */
[----:B------:R-:W-:Y:S04]  /*c8f0*/  STL [R1+0x400], R138 ;  /* 0x0004008a01007387 */ /* 0x000fe80000100800 */
[----:B------:R0:W-:Y:S04]  /*c900*/  STL [R1+0x404], R137 ;  /* 0x0004048901007387 */ /* 0x0001e80000100800 */
[----:B0-----:R-:W2:Y:S01]  /*c910*/  LDL.LU R137, [R1+0x410] ;  /* 0x0004100001897983 */ /* 0x001ea20000300800 */
[----:B------:R-:W-:-:S01]  /*c920*/  FADD R2, R133, R2 ;  /* 0x0000000285027221 */ /* 0x000fc20000000000 */
[----:B------:R-:W-:-:S02]  /*c930*/  FADD R0, R134, R0 ;  /* 0x0000000086007221 */ /* 0x000fc40000000000 */
[----:B------:R-:W3:Y:S04]  /*c940*/  LDL.LU R138, [R1+0x414] ;  /* 0x00041400018a7983 */ /* 0x000ee80000300800 */
[----:B------:R-:W-:Y:S04]  /*c950*/  STL [R1+0x408], R2 ;  /* 0x0004080201007387 */ /* 0x000fe80000100800 */
[----:B------:R-:W4:Y:S04]  /*c960*/  LDL.LU R139, [R1+0x418] ;  /* 0x00041800018b7983 */ /* 0x000f280000300800 */
[----:B------:R0:W-:Y:S04]  /*c970*/  STL [R1+0x40c], R0 ;  /* 0x00040c0001007387 */ /* 0x0001e80000100800 */
        /* <DEDUP_REMOVED lines=13> */
[----:B------:R-:W4:Y:S01]  /*ca50*/  LDL.LU R2, [R1+0x450] ;  /* 0x0004500001027983 */ /* 0x000f220000300800 */
[----:B--2---:R-:W-:-:S05]  /*ca60*/  FADD R137, R135, R137 ;  /* 0x0000008987897221 */ /* 0x004fca0000000000 */
[----:B------:R0:W-:Y:S04]  /*ca70*/  STL [R1+0x410], R137 ;  /* 0x0004108901007387 */ /* 0x0001e80000100800 */
[----:B0-----:R-:W4:Y:S01]  /*ca80*/  LDL.LU R137, [R1+0x4a8] ;  /* 0x0004a80001897983 */ /* 0x001f220000300800 */
[----:B---3--:R-:W-:-:S05]  /*ca90*/  FADD R138, R136, R138 ;  /* 0x0000008a888a7221 */ /* 0x008fca0000000000 */
[----:B------:R0:W-:Y:S04]  /*caa0*/  STL [R1+0x414], R138 ;  /* 0x0004148a01007387 */ /* 0x0001e80000100800 */
[----:B0-----:R-:W2:Y:S01]  /*cab0*/  LDL.LU R138, [R1+0x4a4] ;  /* 0x0004a400018a7983 */ /* 0x001ea20000300800 */
[----:B----4-:R-:W-:-:S05]  /*cac0*/  FADD R139, R137, R139 ;  /* 0x0000008b898b7221 */ /* 0x010fca0000000000 */
[----:B------:R0:W-:Y:S04]  /*cad0*/  STL [R1+0x418], R139 ;  /* 0x0004188b01007387 */ /* 0x0001e80000100800 */
[----:B0-----:R-:W3:Y:S01]  /*cae0*/  LDL.LU R139, [R1+0x4a0] ;  /* 0x0004a000018b7983 */ /* 0x001ee20000300800 */
[----:B--2---:R-:W-:-:S05]  /*caf0*/  FADD R140, R138, R140 ;  /* 0x0000008c8a8c7221 */ /* 0x004fca0000000000 */
[----:B------:R0:W-:Y:S04]  /*cb00*/  STL [R1+0x41c], R140 ;  /* 0x00041c8c01007387 */ /* 0x0001e80000100800 */
[----:B0-----:R-:W2:Y:S01]  /*cb10*/  LDL.LU R140, [R1+0x49c] ;  /* 0x00049c00018c7983 */ /* 0x001ea20000300800 */
[----:B---3--:R-:W-:-:S05]  /*cb20*/  FADD R141, R139, R141 ;  /* 0x0000008d8b8d7221 */ /* 0x008fca0000000000 */
        /* <DEDUP_REMOVED lines=34> */
[----:B0-----:R0:W5:Y:S01]  /*cd50*/  LDL.LU R0, [R1+0x46c] ;  /* 0x00046c0001007983 */ /* 0x0011620000300800 */
[----:B------:R-:W-:Y:S01]  /*cd60*/  UMOV UR6, URZ ;  /* 0x0000003f00067c82 */ /* 0x000fe20008000000 */
[----:B---3--:R-:W-:-:S05]  /*cd70*/  FADD R2, R2, R151 ;  /* 0x0000009702027221 */ /* 0x008fca0000000000 */
[----:B------:R0:W-:Y:S02]  /*cd80*/  STL [R1+0x450], R2 ;  /* 0x0004500201007387 */ /* 0x0001e40000100800 */
.L_x_24:
[----:B------:R-:W-:Y:S05]  /*cd90*/  @!P1 BRA `(.L_x_25) ;  /* 0x0000000000049947 */ /* 0x000fea0003800000 */
[----:B------:R-:W-:Y:S01]  /*cda0*/  BPT.TRAP 0x1 ;  /* 0x000000040000795c */ /* 0x000fe20000300000 */
.L_x_25:
[----:B------:R-:W-:Y:S02]  /*cdb0*/  UISETP.GT.U32.AND UP0, UPT, UR13, 0x1, UPT ;  /* 0x000000010d00788c */ /* 0x000fe4000bf04070 */
[----:B------:R-:W-:-:S04]  /*cdc0*/  ULEA UR8, UR25, UR11, 0x3 ;  /* 0x0000000b19087291 */ /* 0x000fc8000f8e183f */
[----:B------:R-:W-:Y:S01]  /*cdd0*/  UIADD3 UR8, UR8, 0x28, URZ ;  /* 0x0000002808087890 */ /* 0x000fe2000fffe03f */
[----:B------:R-:W-:-:S03]  /*cde0*/  PLOP3.LUT P0, PT, PT, PT, UP0, 0x80, 0x0 ;  /* 0x000000000000781c */ /* 0x000fc60003f0f008 */
[----:B------:R-:W-:-:S09]  /*cdf0*/  UPRMT UR8, URZ, 0x654, UR8 ;  /* 0x000006543f087896 */ /* 0x000fd20008000008 */
[----:B------:R-:W-:Y:S01]  /*ce00*/  SYNCS.ARRIVE.TRANS64.RED.A1T0 RZ, [UR8], RZ ;  /* 0x000000ffffff79a7 */ /* 0x000fe20008100408 */
[----:B------:R-:W-:Y:S05]  /*ce10*/  @P0 BRA `(.L_x_26) ;  /* 0x0000000000040947 */ /* 0x000fea0003800000 */
[----:B------:R-:W-:Y:S01]  /*ce20*/  BPT.TRAP 0x1 ;  /* 0x000000040000795c */ /* 0x000fe20000300000 */
.L_x_26:
[----:B------:R-:W-:Y:S02]  /*ce30*/  UISETP.GT.AND UP2, UPT, UR15, 0x1, UPT ;  /* 0x000000010f00788c */ /* 0x000fe4000bf44270 */
[----:B------:R-:W-:Y:S02]  /*ce40*/  UIADD3 UR14, UR14, 0x1, URZ ;  /* 0x000000010e0e7890 */ /* 0x000fe4000fffe03f */
[----:B------:R-:W-:Y:S02]  /*ce50*/  UIADD3 UR25, UR25, 0x1, URZ ;  /* 0x0000000119197890 */ /* 0x000fe4000fffe03f */
[----:B------:R-:W-:Y:S01]  /*ce60*/  PLOP3.LUT P0, PT, PT, PT, UP2, 0x80, 0x0 ;  /* 0x000000000000781c */ /* 0x000fe20003f0f028 */
[----:B------:R-:W-:Y:S02]  /*ce70*/  UISETP.NE.AND UP0, UPT, UR14, 0x5, UPT ;  /* 0x000000050e00788c */ /* 0x000fe4000bf05270 */
[----:B------:R-:W-:Y:S02]  /*ce80*/  UISETP.NE.AND UP1, UPT, UR25, 0x5, UPT ;  /* 0x000000051900788c */ /* 0x000fe4000bf25270 */
[----:B------:R-:W-:-:S02]  /*ce90*/  USEL UR8, URZ, 0x1, UP0 ;  /* 0x000000013f087887 */ /* 0x000fc40008000000 */
[----:B------:R-:W-:Y:S02]  /*cea0*/  UIADD3 UR15, UR15, -0x1, URZ ;  /* 0xffffffff0f0f7890 */ /* 0x000fe4000fffe03f */
[----:B------:R-:W-:Y:S02]  /*ceb0*/  USEL UR14, UR14, URZ, UP0 ;  /* 0x0000003f0e0e7287 */ /* 0x000fe40008000000 */
[----:B-----5:R-:W-:Y:S01]  /*cec0*/  LOP3.LUT R0, R0, UR8, RZ, 0x3c, !PT ;  /* 0x0000000800007c12 */ /* 0x020fe2000f8e3cff */
[----:B------:R-:W-:Y:S01]  /*ced0*/  USEL UR25, UR25, URZ, UP1 ;  /* 0x0000003f19197287 */ /* 0x000fe20008800000 */
[----:B------:R-:W-:Y:S01]  /*cee0*/  UMOV UR8, 0x1 ;  /* 0x0000000100087882 */ /* 0x000fe20000000000 */
[----:B------:R-:W-:Y:S10]  /*cef0*/  @P0 BRA `(.L_x_27) ;  /* 0xffffff9c00bc0947 */ /* 0x000ff4000383ffff */
.L_x_19:
[----:B------:R-:W-:-:S04]  /*cf00*/  UISETP.NE.AND UP0, UPT, UR6, URZ, UPT ;  /* 0x0000003f0600728c */ /* 0x000fc8000bf05270 */
[----:B------:R-:W-:-:S06]  /*cf10*/  USEL UR6, URZ, 0x1, !UP0 ;  /* 0x000000013f067887 */ /* 0x000fcc000c000000 */
[----:B------:R-:W-:-:S13]  /*cf20*/  ISETP.NE.AND P0, PT, RZ, UR6, PT ;  /* 0x00000006ff007c0c */ /* 0x000fda000bf05270 */
[----:B------:R-:W-:Y:S05]  /*cf30*/  @!P0 BRA `(.L_x_28) ;  /* 0x0000003800108947 */ /* 0x000fea0003800000 */
[----:B------:R1:W-:Y:S04]  /*cf40*/  STL [R1+0x61c], R43 ;  /* 0x00061c2b01007387 */ /* 0x0003e80000100800 */
[----:B-1----:R-:W3:Y:S04]  /*cf50*/  LDL.LU R43, [R1] ;  /* 0x00000000012b7983 */ /* 0x002ee80000300800 */
[----:B------:R1:W-:Y:S04]  /*cf60*/  STL [R1+0x618], R44 ;  /* 0x0006182c01007387 */ /* 0x0003e80000100800 */
[----:B-1----:R-:W4:Y:S04]  /*cf70*/  LDL.LU R44, [R1+0x4] ;  /* 0x00000400012c7983 */ /* 0x002f280000300800 */
[----:B------:R1:W-:Y:S04]  /*cf80*/  STL [R1+0x614], R45 ;  /* 0x0006142d01007387 */ /* 0x0003e80000100800 */
[----:B-1----:R-:W5:Y:S04]  /*cf90*/  LDL.LU R45, [R1+0x8] ;  /* 0x00000800012d7983 */ /* 0x002f680000300800 */
[----:B------:R1:W-:Y:S04]  /*cfa0*/  STL [R1+0x610], R46 ;  /* 0x0006102e01007387 */ /* 0x0003e80000100800 */
[----:B-1----:R-:W2:Y:S04]  /*cfb0*/  LDL.LU R46, [R1+0xc] ;  /* 0x00000c00012e7983 */ /* 0x002ea80000300800 */
        /* <DEDUP_REMOVED lines=138> */
[----:B------:R-:W2:Y:S04]  /*d860*/  LDL.LU R0, [R1+0x1b0] ;  /* 0x0001b00001007983 */ /* 0x000ea80000300800 */
[----:B0-----:R-:W2:Y:S04]  /*d870*/  LDL.LU R2, [R1+0x204] ;  /* 0x0002040001027983 */ /* 0x001ea80000300800 */
[----:B------:R0:W-:Y:S04]  /*d880*/  STL [R1+0x4f8], R116 ;  /* 0x0004f87401007387 */ /* 0x0001e80000100800 */
        /* <DEDUP_REMOVED lines=66> */
[----:B0-----:R-:W2:Y:S01]  /*dcb0*/  LDL.LU R149, [R1+0x12c] ;  /* 0x00012c0001957983 */ /* 0x001ea20000300800 */
[----:B---3--:R-:W-:-:S03]  /*dcc0*/  FADD R3, R43, R3 ;  /* 0x000000032b037221 */ /* 0x008fc60000000000 */
[----:B------:R0:W-:Y:S01]  /*dcd0*/  STL [R1+0x470], R150 ;  /* 0x0004709601007387 */ /* 0x0001e20000100800 */
[----:B----4-:R-:W-:Y:S01]  /*dce0*/  FADD R4, R44, R4 ;  /* 0x000000042c047221 */ /* 0x010fe20000000000 */
[----:B-----5:R-:W-:Y:S01]  /*dcf0*/  FADD R5, R45, R5 ;  /* 0x000000052d057221 */ /* 0x020fe20000000000 */
[----:B--2---:R-:W-:Y:S01]  /*dd00*/  FADD R6, R46, R6 ;  /* 0x000000062e067221 */ /* 0x004fe20000000000 */
[----:B------:R-:W-:Y:S01]  /*dd10*/  FADD R7, R47, R7 ;  /* 0x000000072f077221 */ /* 0x000fe20000000000 */
[----:B0-----:R-:W2:Y:S04]  /*dd20*/  LDL.LU R150, [R1+0x128] ;  /* 0x0001280001967983 */ /* 0x001ea80000300800 */
[----:B------:R0:W-:Y:S01]  /*dd30*/  STL [R1+0x46c], R151 ;  /* 0x00046c9701007387 */ /* 0x0001e20000100800 */
[----:B------:R-:W-:Y:S01]  /*dd40*/  FADD R8, R48, R8 ;  /* 0x0000000830087221 */ /* 0x000fe20000000000 */
[----:B------:R-:W-:Y:S01]  /*dd50*/  FADD R9, R49, R9 ;  /* 0x0000000931097221 */ /* 0x000fe20000000000 */
[----:B------:R-:W-:Y:S01]  /*dd60*/  FADD R10, R50, R10 ;  /* 0x0000000a320a7221 */ /* 0x000fe20000000000 */
[----:B0-----:R-:W3:Y:S04]  /*dd70*/  LDL.LU R151, [R1+0x124] ;  /* 0x0001240001977983 */ /* 0x001ee80000300800 */
[----:B------:R-:W4:Y:S04]  /*dd80*/  LDL.LU R43, [R1+0x61c] ;  /* 0x00061c00012b7983 */ /* 0x000f280000300800 */
[----:B------:R-:W5:Y:S04]  /*dd90*/  LDL.LU R44, [R1+0x618] ;  /* 0x00061800012c7983 */ /* 0x000f680000300800 */
[----:B------:R-:W4:Y:S04]  /*dda0*/  LDL.LU R45, [R1+0x614] ;  /* 0x00061400012d7983 */ /* 0x000f280000300800 */
[----:B------:R-:W5:Y:S01]  /*ddb0*/  LDL.LU R46, [R1+0x610] ;  /* 0x00061000012e7983 */ /* 0x000f620000300800 */
[----:B------:R-:W-:-:S03]  /*ddc0*/  FADD R11, R51, R11 ;  /* 0x0000000b330b7221 */ /* 0x000fc60000000000 */
[----:B------:R-:W4:Y:S01]  /*ddd0*/  LDL.LU R47, [R1+0x60c] ;  /* 0x00060c00012f7983 */ /* 0x000f220000300800 */
[----:B------:R-:W-:-:S03]  /*dde0*/  FADD R12, R52, R12 ;  /* 0x0000000c340c7221 */ /* 0x000fc60000000000 */
        /* <DEDUP_REMOVED lines=132> */
[----:B------:R-:W5:Y:S04]  /*e630*/  LDL.LU R114, [R1+0x500] ;  /* 0x0005000001727983 */ /* 0x000f680000300800 */
[----:B------:R-:W5:Y:S01]  /*e640*/  LDL.LU R115, [R1+0x4fc] ;  /* 0x0004fc0001737983 */ /* 0x000f620000300800 */
[----:B------:R-:W-:Y:S01]  /*e650*/  FADD R206, R149, R206 ;  /* 0x000000ce95ce7221 */ /* 0x000fe20000000000 */
[----:B------:R-:W-:Y:S01]  /*e660*/  FADD R237, R118, R237 ;  /* 0x000000ed76ed7221 */ /* 0x000fe20000000000 */
[----:B------:R-:W-:Y:S01]  /*e670*/  FADD R236, R119, R236 ;  /* 0x000000ec77ec7221 */ /* 0x000fe20000000000 */
[----:B------:R0:W-:Y:S01]  /*e680*/  STL [R1+0x200], R116 ;  /* 0x0002007401007387 */ /* 0x0001e20000100800 */
[----:B------:R-:W-:Y:S01]  /*e690*/  FADD R235, R120, R235 ;  /* 0x000000eb78eb7221 */ /* 0x000fe20000000000 */
        /* <DEDUP_REMOVED lines=8> */
[----:B0-----:R-:W4:Y:S01]  /*e720*/  LDL.LU R116, [R1+0x1b4] ;  /* 0x0001b40001747983 */ /* 0x001f220000300800 */
[----:B------:R-:W-:Y:S01]  /*e730*/  FADD R226, R129, R226 ;  /* 0x000000e281e27221 */ /* 0x000fe20000000000 */
[----:B------:R-:W-:Y:S01]  /*e740*/  FADD R225, R130, R225 ;  /* 0x000000e182e17221 */ /* 0x000fe20000000000 */
[----:B------:R-:W-:Y:S01]  /*e750*/  FADD R224, R131, R224 ;  /* 0x000000e083e07221 */ /* 0x000fe20000000000 */
[----:B------:R-:W4:Y:S01]  /*e760*/  LDL.LU R148, [R1+0x208] ;  /* 0x0002080001947983 */ /* 0x000f220000300800 */
[----:B------:R-:W-:Y:S01]  /*e770*/  FADD R223, R132, R223 ;  /* 0x000000df84df7221 */ /* 0x000fe20000000000 */
[----:B------:R-:W-:Y:S01]  /*e780*/  FADD R216, R139, R216 ;  /* 0x000000d88bd87221 */ /* 0x000fe20000000000 */
[----:B------:R-:W-:Y:S01]  /*e790*/  FADD R222, R133, R222 ;  /* 0x000000de85de7221 */ /* 0x000fe20000000000 */
        /* <DEDUP_REMOVED lines=8> */
[----:B------:R-:W5:Y:S01]  /*e820*/  LDL.LU R149, [R1+0x20c] ;  /* 0x00020c0001957983 */ /* 0x000f620000300800 */
[----:B------:R-:W-:Y:S01]  /*e830*/  FADD R212, R143, R212 ;  /* 0x000000d48fd47221 */ /* 0x000fe20000000000 */
[----:B------:R-:W-:Y:S01]  /*e840*/  FADD R218, R137, R218 ;  /* 0x000000da89da7221 */ /* 0x000fe20000000000 */
[----:B------:R-:W-:Y:S01]  /*e850*/  FADD R211, R144, R211 ;  /* 0x000000d390d37221 */ /* 0x000fe20000000000 */
[----:B------:R-:W5:Y:S01]  /*e860*/  LDL.LU R118, [R1+0x1bc] ;  /* 0x0001bc0001767983 */ /* 0x000f620000300800 */
[----:B------:R-:W-:Y:S01]  /*e870*/  FADD R217, R138, R217 ;  /* 0x000000d98ad97221 */ /* 0x000fe20000000000 */
[----:B------:R-:W-:Y:S01]  /*e880*/  FADD R210, R145, R210 ;  /* 0x000000d291d27221 */ /* 0x000fe20000000000 */
[----:B---3--:R-:W-:Y:S01]  /*e890*/  FADD R204, R151, R204 ;  /* 0x000000cc97cc7221 */ /* 0x008fe20000000000 */
[----:B------:R-:W3:Y:S01]  /*e8a0*/  LDL.LU R0, [R1+0x210] ;  /* 0x0002100001007983 */ /* 0x000ee20000300800 */
[----:B------:R-:W-:Y:S01]  /*e8b0*/  FADD R209, R146, R209 ;  /* 0x000000d192d17221 */ /* 0x000fe20000000000 */
[----:B--2---:R-:W-:Y:S01]  /*e8c0*/  FADD R205, R150, R205 ;  /* 0x000000cd96cd7221 */ /* 0x004fe20000000000 */
[----:B------:R-:W-:Y:S01]  /*e8d0*/  FADD R208, R147, R208 ;  /* 0x000000d093d07221 */ /* 0x000fe20000000000 */
[----:B------:R-:W2:Y:S04]  /*e8e0*/  LDL.LU R119, [R1+0x1c0] ;  /* 0x0001c00001777983 */ /* 0x000ea80000300800 */
[----:B0-----:R-:W2:Y:S04]  /*e8f0*/  LDL.LU R2, [R1+0x214] ;  /* 0x0002140001027983 */ /* 0x001ea80000300800 */
        /* <DEDUP_REMOVED lines=29> */
[----:B------:R-:W2:Y:S01]  /*ead0*/  LDL.LU R147, [R1+0x250] ;  /* 0x0002500001937983 */ /* 0x000ea20000300800 */
[----:B----4-:R-:W-:-:S03]  /*eae0*/  FADD R148, R116, R148 ;  /* 0x0000009474947221 */ /* 0x010fc60000000000 */
[----:B------:R-:W4:Y:S04]  /*eaf0*/  LDL.LU R116, [R1+0x4f8] ;  /* 0x0004f80001747983 */ /* 0x000f280000300800 */
[----:B------:R0:W-:Y:S01]  /*eb00*/  STL [R1+0x208], R148 ;  /* 0x0002089401007387 */ /* 0x0001e20000100800 */
[----:B-----5:R-:W-:-:S03]  /*eb10*/  FADD R149, R117, R149 ;  /* 0x0000009575957221 */ /* 0x020fc60000000000 */
[----:B0-----:R-:W5:Y:S04]  /*eb20*/  LDL.LU R148, [R1+0x254] ;  /* 0x0002540001947983 */ /* 0x001f680000300800 */
[----:B------:R-:W4:Y:S04]  /*eb30*/  LDL.LU R117, [R1+0x4f4] ;  /* 0x0004f40001757983 */ /* 0x000f280000300800 */
[----:B------:R0:W-:Y:S04]  /*eb40*/  STL [R1+0x20c], R149 ;  /* 0x00020c9501007387 */ /* 0x0001e80000100800 */
[----:B0-----:R-:W4:Y:S01]  /*eb50*/  LDL.LU R149, [R1+0x258] ;  /* 0x0002580001957983 */ /* 0x001f220000300800 */
[----:B---3--:R-:W-:Y:S01]  /*eb60*/  FADD R0, R118, R0 ;  /* 0x0000000076007221 */ /* 0x008fe20000000000 */
[----:B--2---:R-:W-:-:S02]  /*eb70*/  FADD R2, R119, R2 ;  /* 0x0000000277027221 */ /* 0x004fc40000000000 */
[----:B------:R-:W2:Y:S01]  /*eb80*/  LDL.LU R118, [R1+0x4f0] ;  /* 0x0004f00001767983 */ /* 0x000ea20000300800 */
[----:B------:R-:W-:-:S03]  /*eb90*/  FADD R121, R120, R121 ;  /* 0x0000007978797221 */ /* 0x000fc60000000000 */
[----:B------:R0:W-:Y:S01]  /*eba0*/  STL [R1+0x210], R0 ;  /* 0x0002100001007387 */ /* 0x0001e20000100800 */
[----:B------:R-:W-:-:S03]  /*ebb0*/  FADD R123, R122, R123 ;  /* 0x0000007b7a7b7221 */ /* 0x000fc60000000000 */
[----:B0-----:R-:W3:Y:S04]  /*ebc0*/  LDL.LU R0, [R1+0x25c] ;  /* 0x00025c0001007983 */ /* 0x001ee80000300800 */
[----:B------:R-:W2:Y:S04]  /*ebd0*/  LDL.LU R119, [R1+0x4ec] ;  /* 0x0004ec0001777983 */ /* 0x000ea80000300800 */
[----:B------:R0:W-:Y:S01]  /*ebe0*/  STL [R1+0x214], R2 ;  /* 0x0002140201007387 */ /* 0x0001e20000100800 */
[----:B------:R-:W-:Y:S01]  /*ebf0*/  FADD R125, R124, R125 ;  /* 0x0000007d7c7d7221 */ /* 0x000fe20000000000 */
[----:B------:R-:W-:-:S02]  /*ec00*/  FADD R127, R126, R127 ;  /* 0x0000007f7e7f7221 */ /* 0x000fc40000000000 */
[----:B0-----:R-:W2:Y:S04]  /*ec10*/  LDL.LU R2, [R1+0x260] ;  /* 0x0002600001027983 */ /* 0x001ea80000300800 */
[----:B------:R-:W2:Y:S04]  /*ec20*/  LDL.LU R120, [R1+0x4e8] ;  /* 0x0004e80001787983 */ /* 0x000ea80000300800 */
[----:B------:R0:W-:Y:S01]  /*ec30*/  STL [R1+0x218], R121 ;  /* 0x0002187901007387 */ /* 0x0001e20000100800 */
[----:B------:R-:W-:-:S03]  /*ec40*/  FADD R129, R128, R129 ;  /* 0x0000008180817221 */ /* 0x000fc60000000000 */
        /* <DEDUP_REMOVED lines=42> */
[----:B------:R0:W-:Y:S04]  /*eef0*/  STL [R1+0x244], R144 ;  /* 0x0002449001007387 */ /* 0x0001e80000100800 */
[----:B0-----:R-:W2:Y:S04]  /*ef00*/  LDL.LU R144, [R1+0x278] ;  /* 0x0002780001907983 */ /* 0x001ea80000300800 */
[----:B------:R-:W2:Y:S04]  /*ef10*/  LDL.LU R138, [R1+0x4a0] ;  /* 0x0004a000018a7983 */ /* 0x000ea80000300800 */
[----:B------:R0:W-:Y:S04]  /*ef20*/  STL [R1+0x248], R145 ;  /* 0x0002489101007387 */ /* 0x0001e80000100800 */
[----:B0-----:R-:W2:Y:S04]  /*ef30*/  LDL.LU R145, [R1+0x27c] ;  /* 0x00027c0001917983 */ /* 0x001ea80000300800 */
[----:B------:R0:W-:Y:S01]  /*ef40*/  STL [R1+0x24c], R146 ;  /* 0x00024c9201007387 */ /* 0x0001e20000100800 */
[----:B-----5:R-:W-:-:S03]  /*ef50*/  FADD R148, R24, R148 ;  /* 0x0000009418947221 */ /* 0x020fc60000000000 */
[----:B0-----:R-:W5:Y:S04]  /*ef60*/  LDL.LU R146, [R1+0x280] ;  /* 0x0002800001927983 */ /* 0x001f680000300800 */
[----:B------:R0:W-:Y:S04]  /*ef70*/  STL [R1+0x250], R147 ;  /* 0x0002509301007387 */ /* 0x0001e80000100800 */
[----:B0-----:R-:W5:Y:S01]  /*ef80*/  LDL.LU R147, [R1+0x284] ;  /* 0x0002840001937983 */ /* 0x001f620000300800 */
[----:B----4-:R-:W-:-:S03]  /*ef90*/  FADD R149, R25, R149 ;  /* 0x0000009519957221 */ /* 0x010fc60000000000 */
[----:B------:R0:W-:Y:S04]  /*efa0*/  STL [R1+0x254], R148 ;  /* 0x0002549401007387 */ /* 0x0001e80000100800 */
[----:B0-----:R-:W4:Y:S04]  /*efb0*/  LDL.LU R148, [R1+0x288] ;  /* 0x0002880001947983 */ /* 0x001f280000300800 */
[----:B------:R0:W-:Y:S04]  /*efc0*/  STL [R1+0x258], R149 ;  /* 0x0002589501007387 */ /* 0x0001e80000100800 */
[----:B0-----:R-:W4:Y:S04]  /*efd0*/  LDL.LU R149, [R1+0x28c] ;  /* 0x00028c0001957983 */ /* 0x001f280000300800 */
[----:B------:R-:W4:Y:S01]  /*efe0*/  LDL.LU R150, [R1+0x290] ;  /* 0x0002900001967983 */ /* 0x000f220000300800 */
[----:B---3--:R-:W-:-:S03]  /*eff0*/  FADD R0, R26, R0 ;  /* 0x000000001a007221 */ /* 0x008fc60000000000 */
[----:B------:R-:W3:Y:S01]  /*f000*/  LDL.LU R151, [R1+0x294] ;  /* 0x0002940001977983 */ /* 0x000ee20000300800 */
[----:B--2---:R-:W-:-:S03]  /*f010*/  FADD R2, R27, R2 ;  /* 0x000000021b027221 */ /* 0x004fc60000000000 */
[----:B------:R0:W-:Y:S04]  /*f020*/  STL [R1+0x25c], R0 ;  /* 0x00025c0001007387 */ /* 0x0001e80000100800 */
[----:B------:R-:W2:Y:S04]  /*f030*/  LDL.LU R27, [R1+0x2c8] ;  /* 0x0002c800011b7983 */ /* 0x000ea80000300800 */
[----:B------:R-:W2:Y:S04]  /*f040*/  LDL.LU R26, [R1+0x2cc] ;  /* 0x0002cc00011a7983 */ /* 0x000ea80000300800 */
[----:B------:R1:W-:Y:S04]  /*f050*/  STL [R1+0x260], R2 ;  /* 0x0002600201007387 */ /* 0x0003e80000100800 */
[----:B------:R-:W2:Y:S04]  /*f060*/  LDL.LU R25, [R1+0x2d0] ;  /* 0x0002d00001197983 */ /* 0x000ea80000300800 */
[----:B------:R-:W2:Y:S04]  /*f070*/  LDL.LU R24, [R1+0x2d4] ;  /* 0x0002d40001187983 */ /* 0x000ea80000300800 */
[----:B0-----:R-:W2:Y:S04]  /*f080*/  LDL.LU R0, [R1+0x2d8] ;  /* 0x0002d80001007983 */ /* 0x001ea80000300800 */
[----:B-1----:R-:W2:Y:S01]  /*f090*/  LDL.LU R2, [R1+0x2dc] ;  /* 0x0002dc0001027983 */ /* 0x002ea20000300800 */
[----:B------:R-:W-:-:S05]  /*f0a0*/  FADD R139, R28, R139 ;  /* 0x0000008b1c8b7221 */ /* 0x000fca0000000000 */
[----:B------:R0:W-:Y:S04]  /*f0b0*/  STL [R1+0x264], R139 ;  /* 0x0002648b01007387 */ /* 0x0001e80000100800 */
[----:B0-----:R-:W2:Y:S01]  /*f0c0*/  LDL.LU R139, [R1+0x49c] ;  /* 0x00049c00018b7983 */ /* 0x001ea20000300800 */
[----:B------:R-:W-:-:S03]  /*f0d0*/  FADD R140, R29, R140 ;  /* 0x0000008c1d8c7221 */ /* 0x000fc60000000000 */
[----:B------:R-:W2:Y:S04]  /*f0e0*/  LDL.LU R28, [R1+0x2c4] ;  /* 0x0002c400011c7983 */ /* 0x000ea80000300800 */
        /* <DEDUP_REMOVED lines=20> */
[----:B------:R0:W-:Y:S01]  /*f230*/  STL [R1+0x27c], R145 ;  /* 0x00027c9101007387 */ /* 0x0001e20000100800 */
[----:B-----5:R-:W-:-:S03]  /*f240*/  FADD R146, R35, R146 ;  /* 0x0000009223927221 */ /* 0x020fc60000000000 */
[----:B0-----:R-:W5:Y:S04]  /*f250*/  LDL.LU R145, [R1+0x484] ;  /* 0x0004840001917983 */ /* 0x001f680000300800 */
[----:B------:R-:W5:Y:S04]  /*f260*/  LDL.LU R34, [R1+0x2ac] ;  /* 0x0002ac0001227983 */ /* 0x000f680000300800 */
[----:B------:R0:W-:Y:S01]  /*f270*/  STL [R1+0x280], R146 ;  /* 0x0002809201007387 */ /* 0x0001e20000100800 */
[----:B------:R-:W-:-:S03]  /*f280*/  FADD R147, R36, R147 ;  /* 0x0000009324937221 */ /* 0x000fc60000000000 */
[----:B0-----:R-:W5:Y:S04]  /*f290*/  LDL.LU R146, [R1+0x480] ;  /* 0x0004800001927983 */ /* 0x001f680000300800 */
[----:B------:R-:W5:Y:S01]  /*f2a0*/  LDL.LU R35, [R1+0x2a8] ;  /* 0x0002a80001237983 */ /* 0x000f620000300800 */
[----:B----4-:R-:W-:-:S03]  /*f2b0*/  FADD R148, R37, R148 ;  /* 0x0000009425947221 */ /* 0x010fc60000000000 */
[----:B------:R0:W-:Y:S04]  /*f2c0*/  STL [R1+0x284], R147 ;  /* 0x0002849301007387 */ /* 0x0001e80000100800 */
[----:B0-----:R-:W4:Y:S01]  /*f2d0*/  LDL.LU R147, [R1+0x47c] ;  /* 0x00047c0001937983 */ /* 0x001f220000300800 */
[----:B------:R-:W-:-:S03]  /*f2e0*/  FADD R149, R38, R149 ;  /* 0x0000009526957221 */ /* 0x000fc60000000000 */
[----:B------:R-:W4:Y:S01]  /*f2f0*/  LDL.LU R36, [R1+0x2a4] ;  /* 0x0002a40001247983 */ /* 0x000f220000300800 */
[----:B------:R-:W-:-:S03]  /*f300*/  FADD R150, R39, R150 ;  /* 0x0000009627967221 */ /* 0x000fc60000000000 */
[----:B------:R0:W-:Y:S04]  /*f310*/  STL [R1+0x288], R148 ;  /* 0x0002889401007387 */ /* 0x0001e80000100800 */
[----:B0-----:R-:W4:Y:S04]  /*f320*/  LDL.LU R148, [R1+0x478] ;  /* 0x0004780001947983 */ /* 0x001f280000300800 */
[----:B------:R-:W4:Y:S04]  /*f330*/  LDL.LU R37, [R1+0x2a0] ;  /* 0x0002a00001257983 */ /* 0x000f280000300800 */
[----:B------:R0:W-:Y:S04]  /*f340*/  STL [R1+0x28c], R149 ;  /* 0x00028c9501007387 */ /* 0x0001e80000100800 */
[----:B0-----:R-:W4:Y:S04]  /*f350*/  LDL.LU R149, [R1+0x474] ;  /* 0x0004740001957983 */ /* 0x001f280000300800 */
[----:B------:R-:W4:Y:S04]  /*f360*/  LDL.LU R38, [R1+0x29c] ;  /* 0x00029c0001267983 */ /* 0x000f280000300800 */
[----:B------:R0:W-:Y:S04]  /*f370*/  STL [R1+0x290], R150 ;  /* 0x0002909601007387 */ /* 0x0001e80000100800 */
[----:B0-----:R-:W4:Y:S04]  /*f380*/  LDL.LU R150, [R1+0x470] ;  /* 0x0004700001967983 */ /* 0x001f280000300800 */
[----:B------:R-:W4:Y:S01]  /*f390*/  LDL.LU R39, [R1+0x298] ;  /* 0x0002980001277983 */ /* 0x000f220000300800 */
[----:B---3--:R-:W-:-:S05]  /*f3a0*/  FADD R151, R40, R151 ;  /* 0x0000009728977221 */ /* 0x008fca0000000000 */
[----:B------:R0:W-:Y:S01]  /*f3b0*/  STL [R1+0x294], R151 ;  /* 0x0002949701007387 */ /* 0x0001e20000100800 */
[----:B--2---:R-:W-:-:S03]  /*f3c0*/  FADD R27, R53, R27 ;  /* 0x0000001b351b7221 */ /* 0x004fc60000000000 */
[----:B0-----:R-:W2:Y:S01]  /*f3d0*/  LDL.LU R151, [R1+0x46c] ;  /* 0x00046c0001977983 */ /* 0x001ea20000300800 */
        /* <DEDUP_REMOVED lines=11> */
[----:B-----5:R-:W-:Y:S01]  /*f490*/  FADD R34, R46, R34 ;  /* 0x000000222e227221 */ /* 0x020fe20000000000 */
[----:B------:R-:W-:Y:S01]  /*f4a0*/  FADD R35, R45, R35 ;  /* 0x000000232d237221 */ /* 0x000fe20000000000 */
[----:B----4-:R-:W-:Y:S01]  /*f4b0*/  FADD R36, R44, R36 ;  /* 0x000000242c247221 */ /* 0x010fe20000000000 */
[----:B------:R-:W-:Y:S01]  /*f4c0*/  FADD R37, R43, R37 ;  /* 0x000000252b257221 */ /* 0x000fe20000000000 */
[----:B------:R-:W-:Y:S01]  /*f4d0*/  FADD R38, R42, R38 ;  /* 0x000000262a267221 */ /* 0x000fe20000000000 */
[----:B------:R-:W-:-:S05]  /*f4e0*/  FADD R39, R41, R39 ;  /* 0x0000002729277221 */ /* 0x000fca0000000000 */
[----:B------:R0:W-:Y:S04]  /*f4f0*/  STL [R1+0x298], R39 ;  /* 0x0002982701007387 */ /* 0x0001e80000100800 */
        /* <DEDUP_REMOVED lines=14> */
[----:B------:R-:W2:Y:S04]  /*f5e0*/  LDL.LU R52, [R1+0x2e0] ;  /* 0x0002e00001347983 */ /* 0x000ea80000300800 */
[----:B------:R2:W-:Y:S04]  /*f5f0*/  STL [R1+0x2d4], R24 ;  /* 0x0002d41801007387 */ /* 0x0005e80000100800 */
[----:B------:R-:W2:Y:S04]  /*f600*/  LDL.LU R51, [R1+0x2e4] ;  /* 0x0002e40001337983 */ /* 0x000ea80000300800 */
[----:B------:R2:W-:Y:S04]  /*f610*/  STL [R1+0x2d8], R0 ;  /* 0x0002d80001007387 */ /* 0x0005e80000100800 */
        /* <DEDUP_REMOVED lines=13> */
[----:B-1----:R-:W2:Y:S04]  /*f6f0*/  LDL.LU R38, [R1+0x318] ;  /* 0x0003180001267983 */ /* 0x002ea80000300800 */
[----:B---3--:R-:W3:Y:S04]  /*f700*/  LDL.LU R37, [R1+0x31c] ;  /* 0x00031c0001257983 */ /* 0x008ee80000300800 */
[----:B----4-:R-:W4:Y:S04]  /*f710*/  LDL.LU R36, [R1+0x320] ;  /* 0x0003200001247983 */ /* 0x010f280000300800 */
[----:B-----5:R-:W5:Y:S04]  /*f720*/  LDL.LU R35, [R1+0x324] ;  /* 0x0003240001237983 */ /* 0x020f680000300800 */
[----:B--2---:R-:W2:Y:S04]  /*f730*/  LDL.LU R34, [R1+0x328] ;  /* 0x0003280001227983 */ /* 0x004ea80000300800 */
        /* <DEDUP_REMOVED lines=12> */
[----:B------:R-:W-:Y:S01]  /*f800*/  FADD R52, R59, R52 ;  /* 0x000000343b347221 */ /* 0x000fe20000000000 */
        /* <DEDUP_REMOVED lines=28> */
[----:B---3--:R-:W-:-:S03]  /*f9d0*/  FADD R37, R74, R37 ;  /* 0x000000254a257221 */ /* 0x008fc60000000000 */
[----:B------:R3:W-:Y:S01]  /*f9e0*/  STL [R1+0x318], R38 ;  /* 0x0003182601007387 */ /* 0x0007e20000100800 */
[----:B----4-:R-:W-:-:S03]  /*f9f0*/  FADD R36, R75, R36 ;  /* 0x000000244b247221 */ /* 0x010fc60000000000 */
[----:B------:R4:W-:Y:S01]  /*fa00*/  STL [R1+0x31c], R37 ;  /* 0x00031c2501007387 */ /* 0x0009e20000100800 */
[----:B-----5:R-:W-:-:S03]  /*fa10*/  FADD R35, R76, R35 ;  /* 0x000000234c237221 */ /* 0x020fc60000000000 */
[----:B------:R5:W-:Y:S01]  /*fa20*/  STL [R1+0x320], R36 ;  /* 0x0003202401007387 */ /* 0x000be20000100800 */
[----:B--2---:R-:W-:-:S03]  /*fa30*/  FADD R34, R77, R34 ;  /* 0x000000224d227221 */ /* 0x004fc60000000000 */
        /* <DEDUP_REMOVED lines=22> */
[----:B0-----:R-:W2:Y:S01]  /*fba0*/  LDL.LU R52, [R1+0x35c] ;  /* 0x00035c0001347983 */ /* 0x001ea20000300800 */
[----:B------:R-:W-:-:S03]  /*fbb0*/  FADD R2, R89, R2 ;  /* 0x0000000259027221 */ /* 0x000fc60000000000 */
[----:B------:R0:W-:Y:S04]  /*fbc0*/  STL [R1+0x350], R24 ;  /* 0x0003501801007387 */ /* 0x0001e80000100800 */
[----:B-1----:R-:W2:Y:S04]  /*fbd0*/  LDL.LU R51, [R1+0x360] ;  /* 0x0003600001337983 */ /* 0x002ea80000300800 */
        /* <DEDUP_REMOVED lines=181> */
[----:B------:R-:W-:Y:S01]  /*10730*/  FADD R0, R150, R0 ;  /* 0x0000000096007221 */ /* 0x000fe20000000000 */
[----:B------:R-:W-:-:S05]  /*10740*/  FADD R2, R2, R151 ;  /* 0x0000009702027221 */ /* 0x000fca0000000000 */
[----:B------:R1:W-:Y:S04]  /*10750*/  STL [R1+0x450], R2 ;  /* 0x0004500201007387 */ /* 0x0003e80000100800 */
[----:B------:R1:W-:Y:S04]  /*10760*/  STL [R1+0x448], R24 ;  /* 0x0004481801007387 */ /* 0x0003e80000100800 */
[----:B------:R1:W-:Y:S02]  /*10770*/  STL [R1+0x44c], R0 ;  /* 0x00044c0001007387 */ /* 0x0003e40000100800 */
.L_x_28:
[----:B-1----:R-:W1:Y:S02]  /*10780*/  LDC R0, c[0x0][0x28c] ;  /* 0x0000a300ff007b82 */ /* 0x002e640000000800 */
[----:B-1----:R-:W-:-:S13]  /*10790*/  ISETP.GE.AND P0, PT, R0, 0x1, PT ;  /* 0x000000010000780c */ /* 0x002fda0003f06270 */
[----:B------:R-:W-:Y:S05]  /*107a0*/  @!P0 BRA `(.L_x_29) ;  /* 0x0000000000488947 */ /* 0x000fea0003800000 */
[----:B------:R-:W-:-:S06]  /*107b0*/  UISETP.NE.AND UP0, UPT, UR24, 0x3, UPT ;  /* 0x000000031800788c */ /* 0x000fcc000bf05270 */
[----:B------:R-:W-:-:S13]  /*107c0*/  PLOP3.LUT P0, PT, PT, PT, UP0, 0x80, 0x0 ;  /* 0x000000000000781c */ /* 0x000fda0003f0f008 */
[----:B------:R-:W-:Y:S05]  /*107d0*/  @!P0 BRA `(.L_x_30) ;  /* 0x0000000000048947 */ /* 0x000fea0003800000 */
[----:B------:R-:W-:Y:S01]  /*107e0*/  BPT.TRAP 0x1 ;  /* 0x000000040000795c */ /* 0x000fe20000300000 */
.L_x_30:
[----:B------:R-:W-:-:S04]  /*107f0*/  UISETP.LT.AND UP0, UPT, UR9, 0x1, UPT ;  /* 0x000000010900788c */ /* 0x000fc8000bf01270 */
[----:B------:R-:W-:Y:S02]  /*10800*/  USEL UR8, UR9, 0x1, UP0 ;  /* 0x0000000109087887 */ /* 0x000fe40008000000 */
[----:B------:R-:W-:Y:S02]  /*10810*/  UISETP.GT.U32.AND UP0, UPT, UR13, 0x1, UPT ;  /* 0x000000010d00788c */ /* 0x000fe4000bf04070 */
[----:B------:R-:W-:-:S04]  /*10820*/  UIADD3 UR8, UR5, UR9, -UR8 ;  /* 0x0000000905087290 */ /* 0x000fc8000fffe808 */
[----:B------:R-:W-:Y:S01]  /*10830*/  UIMAD.WIDE.U32 UR6, UR8, -0x33333333, URZ ;  /* 0xcccccccd080678a5 */ /* 0x000fe2000f8e003f */
[----:B------:R-:W-:-:S03]  /*10840*/  PLOP3.LUT P0, PT, PT, PT, UP0, 0x80, 0x0 ;  /* 0x000000000000781c */ /* 0x000fc60003f0f008 */
[----:B------:R-:W-:-:S04]  /*10850*/  USHF.R.U32.HI UR6, URZ, 0x2, UR7 ;  /* 0x000000023f067899 */ /* 0x000fc80008011607 */
[----:B------:R-:W-:-:S04]  /*10860*/  UIMAD UR8, UR6, -0x5, UR8 ;  /* 0xfffffffb060878a4 */ /* 0x000fc8000f8e0208 */
[----:B------:R-:W-:-:S04]  /*10870*/  ULEA UR8, UR8, UR11, 0x3 ;  /* 0x0000000b08087291 */ /* 0x000fc8000f8e183f */
[----:B------:R-:W-:-:S04]  /*10880*/  UIADD3 UR8, UR8, 0x28, URZ ;  /* 0x0000002808087890 */ /* 0x000fc8000fffe03f */
[----:B------:R-:W-:-:S09]  /*10890*/  UPRMT UR8, URZ, 0x654, UR8 ;  /* 0x000006543f087896 */ /* 0x000fd20008000008 */
[----:B------:R-:W-:Y:S01]  /*108a0*/  SYNCS.ARRIVE.TRANS64.RED.A1T0 RZ, [UR8], RZ ;  /* 0x000000ffffff79a7 */ /* 0x000fe20008100408 */
[----:B------:R-:W-:Y:S05]  /*108b0*/  @P0 BRA `(.L_x_29) ;  /* 0x0000000000040947 */ /* 0x000fea0003800000 */
[----:B------:R-:W-:Y:S01]  /*108c0*/  BPT.TRAP 0x1 ;  /* 0x000000040000795c */ /* 0x000fe20000300000 */
.L_x_29:
[----:B------:R-:W3:Y:S01]  /*108d0*/  LDL.LU R25, [R1+0x45c] ;  /* 0x00045c0001197983 */ /* 0x000ee20000300800 */
[----:B0-----:R-:W0:Y:S01]  /*108e0*/  LDC R2, c[0x0][0x288] ;  /* 0x0000a200ff027b82 */ /* 0x001e220000000800 */
[----:B------:R-:W1:Y:S01]  /*108f0*/  S2R R24, SR_TID.X ;  /* 0x0000000000187919 */ /* 0x000e620000002100 */
[----:B------:R-:W-:Y:S02]  /*10900*/  UIADD3 UR11, UR9, UR5, URZ ;  /* 0x00000005090b7290 */ /* 0x000fe4000fffe03f */
[----:B------:R-:W-:Y:S01]  /*10910*/  USHF.R.S32.HI UR12, URZ, 0x1f, UR10 ;  /* 0x0000001f3f0c7899 */ /* 0x000fe2000801140a */
[----:B------:R-:W4:Y:S01]  /*10920*/  LDL.LU R26, [R1+0x460] ;  /* 0x00046000011a7983 */ /* 0x000f220000300800 */
[----:B------:R-:W-:Y:S01]  /*10930*/  UISETP.GT.U32.AND UP0, UPT, UR11, 0x4, UPT ;  /* 0x000000040b00788c */ /* 0x000fe2000bf04070 */
[----:B------:R-:W-:Y:S01]  /*10940*/  IMAD.MOV.U32 R36, RZ, RZ, -0x1 ;  /* 0xffffffffff247424 */ /* 0x000fe200078e00ff */
[----:B------:R-:W-:Y:S01]  /*10950*/  ULDC.64 UR14, c[0x0][0x5d0] ;  /* 0x00017400000e7ab9 */ /* 0x000fe20000000a00 */
[----:B------:R-:W-:Y:S01]  /*10960*/  ULDC UR6, c[0x0][0x284] ;  /* 0x0000a10000067ab9 */ /* 0x000fe20000000800 */
[----:B------:R-:W-:-:S02]  /*10970*/  UIMAD UR5, UR12, UR14, URZ ;  /* 0x0000000e0c0572a4 */ /* 0x000fc4000f8e023f */
[----:B------:R-:W-:Y:S02]  /*10980*/  UISETP.LT.U32.AND UP0, UPT, UR9, 0x5, UP0 ;  /* 0x000000050900788c */ /* 0x000fe40008701070 */
[----:B------:R-:W-:Y:S02]  /*10990*/  UISETP.GE.U32.AND UP1, UPT, UR9, 0x5, UPT ;  /* 0x000000050900788c */ /* 0x000fe4000bf26070 */
[----:B------:R-:W-:Y:S02]  /*109a0*/  UIMAD UR8, UR10, UR15, UR5 ;  /* 0x0000000f0a0872a4 */ /* 0x000fe4000f8e0205 */
[----:B------:R-:W-:-:S04]  /*109b0*/  USEL UR5, URZ, 0x1, !UP0 ;  /* 0x000000013f057887 */ /* 0x000fc8000c000000 */
[----:B------:R-:W-:Y:S01]  /*109c0*/  ULOP3.LUT UR4, UR4, UR5, URZ, 0x3c, !UPT ;  /* 0x0000000504047292 */ /* 0x000fe2000f8e3c3f */
[C---:B-1----:R-:W-:Y:S01]  /*109d0*/  LOP3.LUT R0, R24.reuse, 0x3, RZ, 0xc0, !PT ;  /* 0x0000000318007812 */ /* 0x042fe200078ec0ff */
[----:B------:R-:W-:Y:S01]  /*109e0*/  IMAD.SHL.U32 R29, R24, 0x2, RZ ;  /* 0x00000002181d7824 */ /* 0x000fe200078e00ff */
[----:B------:R-:W-:-:S03]  /*109f0*/  SHF.R.U32.HI R30, RZ, 0x7, R24 ;  /* 0x00000007ff1e7819 */ /* 0x000fc60000011618 */
[----:B0-----:R-:W-:Y:S01]  /*10a00*/  IMAD R0, R0, -0x2, R2 ;  /* 0xfffffffe00007824 */ /* 0x001fe200078e0202 */
[----:B------:R-:W-:Y:S01]  /*10a10*/  LOP3.LUT R30, R30, 0x1, RZ, 0xc0, !PT ;  /* 0x000000011e1e7812 */ /* 0x000fe200078ec0ff */
[----:B---3--:R-:W-:Y:S01]  /*10a20*/  IMAD.SHL.U32 R28, R25, 0x200, RZ ;  /* 0x00000200191c7824 */ /* 0x008fe200078e00ff */
[----:B------:R-:W-:-:S03]  /*10a30*/  LOP3.LUT R25, R24, 0x60, RZ, 0xc0, !PT ;  /* 0x0000006018197812 */ /* 0x000fc600078ec0ff */
[----:B------:R-:W-:Y:S01]  /*10a40*/  IMAD.IADD R0, R0, 0x1, -R28 ;  /* 0x0000000100007824 */ /* 0x000fe200078e0a1c */
[----:B------:R-:W-:Y:S02]  /*10a50*/  ISETP.GE.AND P0, PT, R28, R2, PT ;  /* 0x000000021c00720c */ /* 0x000fe40003f06270 */
[----:B------:R-:W-:Y:S01]  /*10a60*/  SHF.R.U32.HI R2, RZ, 0x2, R24 ;  /* 0x00000002ff027819 */ /* 0x000fe20000011618 */
[----:B------:R-:W-:Y:S01]  /*10a70*/  IMAD.SHL.U32 R24, R30, 0x40, RZ ;  /* 0x000000401e187824 */ /* 0x000fe200078e00ff */
[----:B------:R-:W-:Y:S01]  /*10a80*/  SHF.R.U32.HI R25, RZ, 0x1, R25 ;  /* 0x00000001ff197819 */ /* 0x000fe20000011619 */
[----:B----4-:R-:W-:Y:S01]  /*10a90*/  IMAD.WIDE R32, R26, 0x80, RZ ;  /* 0x000000801a207825 */ /* 0x010fe200078e02ff */
[----:B------:R-:W-:Y:S02]  /*10aa0*/  LOP3.LUT R2, R2, 0x7, RZ, 0xc0, !PT ;  /* 0x0000000702027812 */ /* 0x000fe400078ec0ff */
[----:B------:R-:W-:Y:S02]  /*10ab0*/  LOP3.LUT R28, R28, 0x6, R29, 0xf8, !PT ;  /* 0x000000061c1c7812 */ /* 0x000fe400078ef81d */
[----:B------:R-:W-:-:S02]  /*10ac0*/  LOP3.LUT R24, R24, 0x40, R2, 0xe2, !PT ;  /* 0x0000004018187812 */ /* 0x000fc400078ee202 */
[----:B------:R-:W-:Y:S02]  /*10ad0*/  IADD3 R2, RZ, -R25, -R2 ;  /* 0x80000019ff027210 */ /* 0x000fe40007ffe802 */
[----:B------:R-:W-:-:S03]  /*10ae0*/  SHF.R.S32.HI R29, RZ, 0x1f, R28 ;  /* 0x0000001fff1d7819 */ /* 0x000fc6000001141c */
[----:B------:R-:W-:Y:S01]  /*10af0*/  IMAD R30, R30, -0x40, R2 ;  /* 0xffffffc01e1e7824 */ /* 0x000fe200078e0202 */
[----:B------:R-:W-:Y:S01]  /*10b00*/  LOP3.LUT R2, R32, R24, R25, 0xfe, !PT ;  /* 0x0000001820027212 */ /* 0x000fe200078efe19 */
[----:B------:R-:W-:-:S05]  /*10b10*/  IMAD.SHL.U32 R24, R26, 0x80, RZ ;  /* 0x000000801a187824 */ /* 0x000fca00078e00ff */
[C---:B------:R-:W-:Y:S02]  /*10b20*/  ISETP.GE.OR P0, PT, R24.reuse, UR6, P0 ;  /* 0x0000000618007c0c */ /* 0x040fe40008706670 */
[----:B------:R-:W-:Y:S01]  /*10b30*/  IADD3 R30, -R24, UR6, R30 ;  /* 0x00000006181e7c10 */ /* 0x000fe2000fffe11e */
[----:B------:R-:W-:Y:S01]  /*10b40*/  UIMAD.WIDE.U32 UR6, UR11, -0x33333333, URZ ;  /* 0xcccccccd0b0678a5 */ /* 0x000fe2000f8e003f */
[----:B------:R-:W-:-:S03]  /*10b50*/  IMAD.U32 R24, RZ, RZ, UR14 ;  /* 0x0000000eff187e24 */ /* 0x000fc6000f8e00ff */
[----:B------:R-:W-:Y:S01]  /*10b60*/  USHF.R.U32.HI UR6, URZ, 0x2, UR7 ;  /* 0x000000023f067899 */ /* 0x000fe20008011607 */
[----:B------:R-:W-:-:S03]  /*10b70*/  IMAD.WIDE.U32 R24, R24, UR10, R28 ;  /* 0x0000000a18187c25 */ /* 0x000fc6000f8e001c */
[----:B------:R-:W-:Y:S01]  /*10b80*/  UIMAD UR5, UR6, -0x5, UR11 ;  /* 0xfffffffb060578a4 */ /* 0x000fe2000f8e020b */
[----:B------:R-:W-:Y:S01]  /*10b90*/  VIADD R25, R25, UR8 ;  /* 0x0000000819197c36 */ /* 0x000fe20008000000 */
[----:B------:R-:W-:Y:S01]  /*10ba0*/  @UP1 ULOP3.LUT UR4, UR4, 0x1, UR6, 0x78, !UPT ;  /* 0x0000000104041892 */ /* 0x000fe2000f8e7806 */
[----:B------:R-:W-:Y:S11]  /*10bb0*/  @P0 BRA `(.L_x_31) ;  /* 0x0000013400440947 */ /* 0x000ff60003800000 */
[----:B------:R-:W0:Y:S01]  /*10bc0*/  LDC.64 R26, c[0x0][0x5c8] ;  /* 0x00017200ff1a7b82 */ /* 0x000e220000000a00 */
[----:B------:R-:W-:Y:S01]  /*10bd0*/  ULDC.64 UR6, c[0x0][0x5c0] ;  /* 0x0001700000067ab9 */ /* 0x000fe20000000a00 */
[----:B------:R-:W-:Y:S01]  /*10be0*/  BSSY B0, `(.L_x_31) ;  /* 0x000134e000007945 */ /* 0x000fe20003800000 */
[-C--:B0-----:R-:W-:Y:S02]  /*10bf0*/  IMAD R31, R33, R26.reuse, RZ ;  /* 0x0000001a211f7224 */ /* 0x081fe400078e02ff */
[----:B------:R-:W-:-:S04]  /*10c00*/  IMAD.WIDE.U32 R34, R2, R26, R24 ;  /* 0x0000001a02227225 */ /* 0x000fc800078e0018 */
[----:B------:R-:W-:Y:S01]  /*10c10*/  IMAD R25, R2, R27, R31 ;  /* 0x0000001b02197224 */ /* 0x000fe200078e021f */
[----:B------:R-:W-:Y:S02]  /*10c20*/  IADD3 R24, P1, R34, UR6, RZ ;  /* 0x0000000622187c10 */ /* 0x000fe4000ff3e0ff */
[----:B------:R-:W-:Y:S01]  /*10c30*/  LEA R34, P0, R26, R34, 0x3 ;  /* 0x000000221a227211 */ /* 0x000fe200078018ff */
[----:B------:R-:W-:-:S05]  /*10c40*/  IMAD.IADD R25, R35, 0x1, R25 ;  /* 0x0000000123197824 */ /* 0x000fca00078e0219 */
[----:B------:R-:W-:Y:S02]  /*10c50*/  LEA.HI.X R27, R26, R25, R27, 0x3, P0 ;  /* 0x000000191a1b7211 */ /* 0x000fe400000f1c1b */
[----:B------:R-:W-:Y:S02]  /*10c60*/  FSETP.NEU.AND P0, PT, RZ, UR23, PT ;  /* 0x00000017ff007c0b */ /* 0x000fe4000bf0d000 */
[----:B------:R-:W-:Y:S02]  /*10c70*/  IADD3 R26, P2, R34, UR6, RZ ;  /* 0x00000006221a7c10 */ /* 0x000fe4000ff5e0ff */
[----:B------:R-:W-:Y:S02]  /*10c80*/  IADD3.X R25, R25, UR7, RZ, P1, !PT ;  /* 0x0000000719197c10 */ /* 0x000fe40008ffe4ff */
[----:B------:R-:W-:-:S07]  /*10c90*/  IADD3.X R27, R27, UR7, RZ, P2, !PT ;  /* 0x000000071b1b7c10 */ /* 0x000fce00097fe4ff */
[----:B------:R-:W-:Y:S05]  /*10ca0*/  @!P0 BRA `(.L_x_32) ;  /* 0x000000e000b08947 */ /* 0x000fea0003800000 */
[----:B------:R-:W-:Y:S01]  /*10cb0*/  ULDC.64 UR6, c[0x0][0x5b8] ;  /* 0x00016e0000067ab9 */ /* 0x000fe20000000a00 */
[----:B------:R-:W-:Y:S01]  /*10cc0*/  BSSY B1, `(.L_x_33) ;  /* 0x0000013000017945 */ /* 0x000fe20003800000 */
[----:B------:R-:W-:Y:S01]  /*10cd0*/  IMAD.U32 R31, RZ, RZ, UR6 ;  /* 0x00000006ff1f7e24 */ /* 0x000fe2000f8e00ff */
[----:B------:R-:W-:-:S03]  /*10ce0*/  UIMAD UR6, UR12, UR6, URZ ;  /* 0x000000060c0672a4 */ /* 0x000fc6000f8e023f */
[----:B------:R-:W-:Y:S01]  /*10cf0*/  IMAD.WIDE.U32 R28, R31, UR10, R28 ;  /* 0x0000000a1f1c7c25 */ /* 0x000fe2000f8e001c */
[----:B------:R-:W-:-:S03]  /*10d00*/  UIMAD UR6, UR10, UR7, UR6 ;  /* 0x000000070a0672a4 */ /* 0x000fc6000f8e0206 */
[----:B------:R-:W-:Y:S01]  /*10d10*/  IMAD.MOV.U32 R34, RZ, RZ, R28 ;  /* 0x000000ffff227224 */ /* 0x000fe200078e001c */
[----:B------:R-:W-:Y:S02]  /*10d20*/  ULDC.64 UR10, c[0x0][0x5a8] ;  /* 0x00016a00000a7ab9 */ /* 0x000fe40000000a00 */
[----:B------:R-:W-:Y:S01]  /*10d30*/  VIADD R35, R29, UR6 ;  /* 0x000000061d237c36 */ /* 0x000fe20008000000 */
[----:B------:R-:W-:Y:S02]  /*10d40*/  ULDC.64 UR6, c[0x0][0x5b0] ;  /* 0x00016c0000067ab9 */ /* 0x000fe40000000a00 */
[----:B------:R-:W-:Y:S02]  /*10d50*/  IMAD R31, R33, UR6, RZ ;  /* 0x00000006211f7c24 */ /* 0x000fe4000f8e02ff */
[----:B------:R-:W-:-:S04]  /*10d60*/  IMAD.WIDE.U32 R28, R2, UR6, R34 ;  /* 0x00000006021c7c25 */ /* 0x000fc8000f8e0022 */
[----:B------:R-:W-:Y:S01]  /*10d70*/  IMAD R31, R2, UR7, R31 ;  /* 0x00000007021f7c24 */ /* 0x000fe2000f8e021f */
[----:B------:R-:W-:-:S04]  /*10d80*/  IADD3 R28, P0, R28, UR10, RZ ;  /* 0x0000000a1c1c7c10 */ /* 0x000fc8000ff1e0ff */
[--C-:B------:R-:W-:Y:S02]  /*10d90*/  IADD3.X R29, R29, UR11, R31.reuse, P0, !PT ;  /* 0x0000000b1d1d7c10 */ /* 0x100fe400087fe41f */
[----:B------:R-:W-:Y:S02]  /*10da0*/  ISETP.GE.AND P0, PT, R0, 0x1, PT ;  /* 0x000000010000780c */ /* 0x000fe40003f06270 */
[----:B------:R-:W-:Y:S02]  /*10db0*/  PRMT R31, RZ, 0x7610, R31 ;  /* 0x00007610ff1f7816 */ /* 0x000fe4000000001f */
[----:B------:R-:W-:-:S13]  /*10dc0*/  ISETP.LT.OR P1, PT, R30, 0x1, !P0 ;  /* 0x000000011e00780c */ /* 0x000fda0004721670 */
[----:B------:R-:W-:Y:S05]  /*10dd0*/  @P1 BRA `(.L_x_34) ;  /* 0x0000000000041947 */ /* 0x000fea0003800000 */
[----:B------:R0:W5:Y:S02]  /*10de0*/  LDG.E.U8 R31, desc[UR20][R28.64] ;  /* 0x000000141c1f7981 */ /* 0x000164000c1e1100 */
.L_x_34:
[----:B------:R-:W-:Y:S05]  /*10df0*/  BSYNC B1 ;  /* 0x0000000000017941 */ /* 0x000fea0003800000 */
.L_x_33:
[----:B-----5:R-:W-:Y:S01]  /*10e00*/  LOP3.LUT R31, R31, 0xff, RZ, 0xc0, !PT ;  /* 0x000000ff1f1f7812 */ /* 0x020fe200078ec0ff */
[----:B------:R-:W-:Y:S03]  /*10e10*/  BSSY B1, `(.L_x_35) ;  /* 0x000000c000017945 */ /* 0x000fe60003800000 */
[----:B------:R-:W-:-:S05]  /*10e20*/  F2FP.F16.E4M3.UNPACK_B R31, R31 ;  /* 0x0000001fff1f723e */ /* 0x000fca00020006ff */
[----:B------:R-:W-:-:S05]  /*10e30*/  HADD2.F32 R31, -RZ, R31.H0_H0 ;  /* 0x2000001fff1f7230 */ /* 0x000fca0000004100 */
[----:B------:R-:W-:-:S04]  /*10e40*/  FMUL R31, R31, UR23 ;  /* 0x000000171f1f7c20 */ /* 0x000fc80008400000 */
[----:B------:R-:W-:-:S05]  /*10e50*/  FFMA R3, R3, UR22, R31 ;  /* 0x0000001603037c23 */ /* 0x000fca000800001f */
[----:B------:R-:W-:-:S05]  /*10e60*/  F2FP.SATFINITE.E4M3.F32.PACK_AB_MERGE_C R3, RZ, R3, RZ ;  /* 0x00000003ff03723e */ /* 0x000fca00048070ff */
[----:B------:R1:W-:Y:S01]  /*10e70*/  @!P1 STG.E.U8 desc[UR20][R24.64], R3 ;  /* 0x0000000318009986 */ /* 0x0003e2000c101114 */
[----:B------:R-:W-:-:S04]  /*10e80*/  ISETP.GE.AND P1, PT, R0, 0x2, PT ;  /* 0x000000020000780c */ /* 0x000fc80003f26270 */
[----:B------:R-:W-:Y:S02]  /*10e90*/  ISETP.LT.OR P4, PT, R30, 0x1, !P1 ;  /* 0x000000011e00780c */ /* 0x000fe40004f81670 */
[----:B-1----:R-:W-:-:S11]  /*10ea0*/  PRMT R3, RZ, 0x7610, R3 ;  /* 0x00007610ff037816 */ /* 0x002fd60000000003 */
[----:B------:R-:W-:Y:S05]  /*10eb0*/  @P4 BRA `(.L_x_36) ;  /* 0x0000000000044947 */ /* 0x000fea0003800000 */
[----:B------:R1:W5:Y:S02]  /*10ec0*/  LDG.E.U8 R3, desc[UR20][R28.64+0x1] ;  /* 0x000001141c037981 */ /* 0x000364000c1e1100 */
.L_x_36:
[----:B------:R-:W-:Y:S05]  /*10ed0*/  BSYNC B1 ;  /* 0x0000000000017941 */ /* 0x000fea0003800000 */
.L_x_35:
[----:B-----5:R-:W-:Y:S01]  /*10ee0*/  LOP3.LUT R3, R3, 0xff, RZ, 0xc0, !PT ;  /* 0x000000ff03037812 */ /* 0x020fe200078ec0ff */
[----:B------:R-:W-:Y:S01]  /*10ef0*/  BSSY B1, `(.L_x_37) ;  /* 0x0000012000017945 */ /* 0x000fe20003800000 */
[----:B------:R-:W-:Y:S02]  /*10f00*/  IADD3 R2, P2, R2, 0x8, RZ ;  /* 0x0000000802027810 */ /* 0x000fe40007f5e0ff */
[----:B------:R-:W-:Y:S02]  /*10f10*/  F2FP.F16.E4M3.UNPACK_B R3, R3 ;  /* 0x00000003ff03723e */ /* 0x000fe400020006ff */
[----:B------:R-:W-:Y:S01]  /*10f20*/  ISETP.LT.OR P0, PT, R30, 0x9, !P0 ;  /* 0x000000091e00780c */ /* 0x000fe20004701670 */
[----:B------:R-:W-:Y:S02]  /*10f30*/  IMAD.X R32, RZ, RZ, R33, P2 ;  /* 0x000000ffff207224 */ /* 0x000fe400010e0621 */
[----:B------:R-:W-:Y:S02]  /*10f40*/  HADD2.F32 R3, -RZ, R3.H0_H0 ;  /* 0x20000003ff037230 */ /* 0x000fe40000004100 */
[----:B------:R-:W-:-:S04]  /*10f50*/  IMAD.WIDE.U32 R34, R2, UR6, R34 ;  /* 0x0000000602227c25 */ /* 0x000fc8000f8e0022 */
[----:B------:R-:W-:-:S04]  /*10f60*/  FMUL R3, R3, UR23 ;  /* 0x0000001703037c20 */ /* 0x000fc80008400000 */
[----:B------:R-:W-:Y:S01]  /*10f70*/  FFMA R4, R4, UR22, R3 ;  /* 0x0000001604047c23 */ /* 0x000fe20008000003 */
[----:B------:R-:W-:-:S04]  /*10f80*/  IMAD R3, R32, UR6, RZ ;  /* 0x0000000620037c24 */ /* 0x000fc8000f8e02ff */
[----:B------:R-:W-:Y:S01]  /*10f90*/  F2FP.SATFINITE.E4M3.F32.PACK_AB_MERGE_C R4, RZ, R4, RZ ;  /* 0x00000004ff04723e */ /* 0x000fe200048070ff */
[----:B------:R-:W-:Y:S01]  /*10fa0*/  IMAD R3, R2, UR7, R3 ;  /* 0x0000000702037c24 */ /* 0x000fe2000f8e0203 */
[----:B------:R-:W-:-:S03]  /*10fb0*/  IADD3 R2, P2, R34, UR10, RZ ;  /* 0x0000000a22027c10 */ /* 0x000fc6000ff5e0ff */
[----:B------:R3:W-:Y:S01]  /*10fc0*/  @!P4 STG.E.U8 desc[UR20][R24.64+0x1], R4 ;  /* 0x000001041800c986 */ /* 0x0007e2000c101114 */
[----:B------:R-:W-:Y:S02]  /*10fd0*/  IADD3.X R3, R35, UR11, R3, P2, !PT ;  /* 0x0000000b23037c10 */ /* 0x000fe400097fe403 */
[----:B---3--:R-:W-:Y:S01]  /*10fe0*/  PRMT R4, RZ, 0x7610, R4 ;  /* 0x00007610ff047816 */ /* 0x008fe20000000004 */
[----:B------:R-:W-:Y:S06]  /*10ff0*/  @P0 BRA `(.L_x_38) ;  /* 0x0000000000040947 */ /* 0x000fec0003800000 */
[----:B------:R3:W5:Y:S02]  /*11000*/  LDG.E.U8 R4, desc[UR20][R2.64] ;  /* 0x0000001402047981 */ /* 0x000764000c1e1100 */
.L_x_38:
[----:B------:R-:W-:Y:S05]  /*11010*/  BSYNC B1 ;  /* 0x0000000000017941 */ /* 0x000fea0003800000 */
.L_x_37:
[----:B-----5:R-:W-:Y:S01]  /*11020*/  LOP3.LUT R4, R4, 0xff, RZ, 0xc0, !PT ;  /* 0x000000ff04047812 */ /* 0x020fe200078ec0ff */
[----:B------:R-:W-:Y:S01]  /*11030*/  BSSY B1, `(.L_x_39) ;  /* 0x000000b000017945 */ /* 0x000fe20003800000 */
[----:B------:R-:W-:Y:S02]  /*11040*/  ISETP.LT.OR P1, PT, R30, 0x9, !P1 ;  /* 0x000000091e00780c */ /* 0x000fe40004f21670 */
[----:B------:R-:W-:-:S05]  /*11050*/  F2FP.F16.E4M3.UNPACK_B R4, R4 ;  /* 0x00000004ff04723e */ /* 0x000fca00020006ff */
[----:B------:R-:W-:-:S05]  /*11060*/  HADD2.F32 R4, -RZ, R4.H0_H0 ;  /* 0x20000004ff047230 */ /* 0x000fca0000004100 */
[----:B------:R-:W-:-:S04]  /*11070*/  FMUL R4, R4, UR23 ;  /* 0x0000001704047c20 */ /* 0x000fc80008400000 */
[--C-:B------:R-:W-:Y:S01]  /*11080*/  FFMA R5, R5, UR22, R4.reuse ;  /* 0x0000001605057c23 */ /* 0x100fe20008000004 */
[----:B------:R-:W-:-:S04]  /*11090*/  PRMT R4, RZ, 0x7610, R4 ;  /* 0x00007610ff047816 */ /* 0x000fc80000000004 */
[----:B------:R-:W-:-:S05]  /*110a0*/  F2FP.SATFINITE.E4M3.F32.PACK_AB_MERGE_C R5, RZ, R5, RZ ;  /* 0x00000005ff05723e */ /* 0x000fca00048070ff */
[----:B------:R4:W-:Y:S01]  /*110b0*/  @!P0 STG.E.U8 desc[UR20][R26.64], R5 ;  /* 0x000000051a008986 */ /* 0x0009e2000c101114 */
[----:B------:R-:W-:Y:S05]  /*110c0*/  @P1 BRA `(.L_x_40) ;  /* 0x0000000000041947 */ /* 0x000fea0003800000 */
[----:B------:R0:W5:Y:S02]  /*110d0*/  LDG.E.U8 R4, desc[UR20][R2.64+0x1] ;  /* 0x0000011402047981 */ /* 0x000164000c1e1100 */
.L_x_40:
[----:B------:R-:W-:Y:S05]  /*110e0*/  BSYNC B1 ;  /* 0x0000000000017941 */ /* 0x000fea0003800000 */
.L_x_39:
[----:B-----5:R-:W-:Y:S01]  /*110f0*/  LOP3.LUT R4, R4, 0xff, RZ, 0xc0, !PT ;  /* 0x000000ff04047812 */ /* 0x020fe200078ec0ff */
[----:B------:R-:W-:Y:S01]  /*11100*/  BSSY B1, `(.L_x_41) ;  /* 0x000000c000017945 */ /* 0x000fe20003800000 */
[----:B------:R-:W-:Y:S02]  /*11110*/  ISETP.GE.AND P0, PT, R0, 0x9, PT ;  /* 0x000000090000780c */ /* 0x000fe40003f06270 */
[----:B------:R-:W-:Y:S02]  /*11120*/  F2FP.F16.E4M3.UNPACK_B R4, R4 ;  /* 0x00000004ff04723e */ /* 0x000fe400020006ff */
[----:B------:R-:W-:-:S03]  /*11130*/  ISETP.LT.OR P2, PT, R30, 0x1, !P0 ;  /* 0x000000011e00780c */ /* 0x000fc60004741670 */
        /* <DEDUP_REMOVED lines=8> */
.L_x_42:
[----:B------:R-:W-:Y:S05]  /*111c0*/  BSYNC B1 ;  /* 0x0000000000017941 */ /* 0x000fea0003800000 */
.L_x_41:
        /* <DEDUP_REMOVED lines=13> */
.L_x_44:
[----:B------:R-:W-:Y:S05]  /*112a0*/  BSYNC B1 ;  /* 0x0000000000017941 */ /* 0x000fea0003800000 */
.L_x_43:
        /* <DEDUP_REMOVED lines=12> */
.L_x_46:
[----:B------:R-:W-:Y:S05]  /*11370*/  BSYNC B1 ;  /* 0x0000000000017941 */ /* 0x000fea0003800000 */
.L_x_45:
        /* <DEDUP_REMOVED lines=12> */
.L_x_48:
[----:B------:R-:W-:Y:S05]  /*11440*/  BSYNC B1 ;  /* 0x0000000000017941 */ /* 0x000fea0003800000 */
.L_x_47:
        /* <DEDUP_REMOVED lines=13> */
.L_x_50:
[----:B------:R-:W-:Y:S05]  /*11520*/  BSYNC B1 ;  /* 0x0000000000017941 */ /* 0x000fea0003800000 */
.L_x_49:
        /* <DEDUP_REMOVED lines=13> */
.L_x_52:
[----:B------:R-:W-:Y:S05]  /*11600*/  BSYNC B1 ;  /* 0x0000000000017941 */ /* 0x000fea0003800000 */
.L_x_51:
        /* <DEDUP_REMOVED lines=12> */
.L_x_54:
[----:B------:R-:W-:Y:S05]  /*116d0*/  BSYNC B1 ;  /* 0x0000000000017941 */ /* 0x000fea0003800000 */
.L_x_53:
        /* <DEDUP_REMOVED lines=12> */
.L_x_56:
[----:B------:R-:W-:Y:S05]  /*117a0*/  BSYNC B1 ;  /* 0x0000000000017941 */ /* 0x000fea0003800000 */
.L_x_55:
        /* <DEDUP_REMOVED lines=13> */
.L_x_58:
[----:B------:R-:W-:Y:S05]  /*11880*/  BSYNC B1 ;  /* 0x0000000000017941 */ /* 0x000fea0003800000 */
.L_x_57:
        /* <DEDUP_REMOVED lines=13> */
.L_x_60:
[----:B------:R-:W-:Y:S05]  /*11960*/  BSYNC B1 ;  /* 0x0000000000017941 */ /* 0x000fea0003800000 */
.L_x_59:
        /* <DEDUP_REMOVED lines=12> */
.L_x_62:
[----:B------:R-:W-:Y:S05]  /*11a30*/  BSYNC B1 ;  /* 0x0000000000017941 */ /* 0x000fea0003800000 */
.L_x_61:
        /* <DEDUP_REMOVED lines=12> */
.L_x_64:
[----:B------:R-:W-:Y:S05]  /*11b00*/  BSYNC B1 ;  /* 0x0000000000017941 */ /* 0x000fea0003800000 */
.L_x_63:
        /* <DEDUP_REMOVED lines=13> */
.L_x_66:
[----:B------:R-:W-:Y:S05]  /*11be0*/  BSYNC B1 ;  /* 0x0000000000017941 */ /* 0x000fea0003800000 */
.L_x_65:
        /* <DEDUP_REMOVED lines=13> */
.L_x_68:
[----:B------:R-:W-:Y:S05]  /*11cc0*/  BSYNC B1 ;  /* 0x0000000000017941 */ /* 0x000fea0003800000 */
.L_x_67:
        /* <DEDUP_REMOVED lines=12> */
.L_x_70:
[----:B------:R-:W-:Y:S05]  /*11d90*/  BSYNC B1 ;  /* 0x0000000000017941 */ /* 0x000fea0003800000 */
.L_x_69:
        /* <DEDUP_REMOVED lines=12> */
.L_x_72:
[----:B------:R-:W-:Y:S05]  /*11e60*/  BSYNC B1 ;  /* 0x0000000000017941 */ /* 0x000fea0003800000 */
.L_x_71:
        /* <DEDUP_REMOVED lines=13> */
.L_x_74:
[----:B------:R-:W-:Y:S05]  /*11f40*/  BSYNC B1 ;  /* 0x0000000000017941 */ /* 0x000fea0003800000 */
.L_x_73:
        /* <DEDUP_REMOVED lines=13> */
.L_x_76:
[----:B------:R-:W-:Y:S05]  /*12020*/  BSYNC B1 ;  /* 0x0000000000017941 */ /* 0x000fea0003800000 */
.L_x_75:
        /* <DEDUP_REMOVED lines=12> */
.L_x_78:
[----:B------:R-:W-:Y:S05]  /*120f0*/  BSYNC B1 ;  /* 0x0000000000017941 */ /* 0x000fea0003800000 */
.L_x_77:
        /* <DEDUP_REMOVED lines=12> */
.L_x_80:
[----:B------:R-:W-:Y:S05]  /*121c0*/  BSYNC B1 ;  /* 0x0000000000017941 */ /* 0x000fea0003800000 */
.L_x_79:
        /* <DEDUP_REMOVED lines=13> */
.L_x_82:
[----:B------:R-:W-:Y:S05]  /*122a0*/  BSYNC B1 ;  /* 0x0000000000017941 */ /* 0x000fea0003800000 */
.L_x_81:
        /* <DEDUP_REMOVED lines=13> */
.L_x_84:
[----:B------:R-:W-:Y:S05]  /*12380*/  BSYNC B1 ;  /* 0x0000000000017941 */ /* 0x000fea0003800000 */
.L_x_83:
        /* <DEDUP_REMOVED lines=12> */
.L_x_86:
[----:B------:R-:W-:Y:S05]  /*12450*/  BSYNC B1 ;  /* 0x0000000000017941 */ /* 0x000fea0003800000 */
.L_x_85:
        /* <DEDUP_REMOVED lines=12> */
.L_x_88:
[----:B------:R-:W-:Y:S05]  /*12520*/  BSYNC B1 ;  /* 0x0000000000017941 */ /* 0x000fea0003800000 */
.L_x_87:
        /* <DEDUP_REMOVED lines=13> */
.L_x_90:
[----:B------:R-:W-:Y:S05]  /*12600*/  BSYNC B1 ;  /* 0x0000000000017941 */ /* 0x000fea0003800000 */
.L_x_89:
        /* <DEDUP_REMOVED lines=13> */
.L_x_92:
[----:B------:R-:W-:Y:S05]  /*126e0*/  BSYNC B1 ;  /* 0x0000000000017941 */ /* 0x000fea0003800000 */
.L_x_91:
        /* <DEDUP_REMOVED lines=12> */
.L_x_94:
[----:B------:R-:W-:Y:S05]  /*127b0*/  BSYNC B1 ;  /* 0x0000000000017941 */ /* 0x000fea0003800000 */
.L_x_93:
        /* <DEDUP_REMOVED lines=12> */
.L_x_96:
[----:B------:R-:W-:Y:S05]  /*12880*/  BSYNC B1 ;  /* 0x0000000000017941 */ /* 0x000fea0003800000 */
.L_x_95:
[----:B-----5:R-:W-:Y:S01]  /*12890*/  LOP3.LUT R4, R4, 0xff, RZ, 0xc0, !PT ;  /* 0x000000ff04047812 */ /* 0x020fe200078ec0ff */
[----:B------:R-:W-:Y:S01]  /*128a0*/  BSSY B1, `(.L_x_97) ;  /* 0x000000c000017945 */ /* 0x000fe20003800000 */
[----:B------:R-:W-:Y:S02]  /*128b0*/  ISETP.GE.AND P0, PT, R0, 0x41, PT ;  /* 0x000000410000780c */ /* 0x000fe40003f06270 */
[----:B------:R-:W-:Y:S02]  /*128c0*/  F2FP.F16.E4M3.UNPACK_B R4, R4 ;  /* 0x00000004ff04723e */ /* 0x000fe400020006ff */
[----:B------:R-:W-:-:S03]  /*128d0*/  ISETP.LT.OR P2, PT, R30, 0x1, !P0 ;  /* 0x000000011e00780c */ /* 0x000fc60004741670 */
[----:B------:R-:W-:-:S05]  /*128e0*/  HADD2.F32 R4, -RZ, R4.H0_H0 ;  /* 0x20000004ff047230 */ /* 0x000fca0000004100 */
[----:B------:R-:W-:-:S04]  /*128f0*/  FMUL R4, R4, UR23 ;  /* 0x0000001704047c20 */ /* 0x000fc80008400000 */
[----:B------:R-:W-:-:S05]  /*12900*/  FFMA R4, R162, UR22, R4 ;  /* 0x00000016a2047c23 */ /* 0x000fca0008000004 */
[----:B----4-:R-:W-:Y:S02]  /*12910*/  F2FP.SATFINITE.E4M3.F32.PACK_AB_MERGE_C R5, RZ, R4, RZ ;  /* 0x00000004ff05723e */ /* 0x010fe400048070ff */
[----:B------:R-:W-:-:S03]  /*12920*/  PRMT R4, RZ, 0x7610, R4 ;  /* 0x00007610ff047816 */ /* 0x000fc60000000004 */
[----:B------:R4:W-:Y:S01]  /*12930*/  @!P1 STG.E.U8 desc[UR20][R26.64+0x39], R5 ;  /* 0x000039051a009986 */ /* 0x0009e2000c101114 */
[----:B------:R-:W-:Y:S05]  /*12940*/  @P2 BRA `(.L_x_98) ;  /* 0x0000000000042947 */ /* 0x000fea0003800000 */
[----:B------:R0:W5:Y:S02]  /*12950*/  LDG.E.U8 R4, desc[UR20][R28.64+0x40] ;  /* 0x000040141c047981 */ /* 0x000164000c1e1100 */
.L_x_98:
[----:B------:R-:W-:Y:S05]  /*12960*/  BSYNC B1 ;  /* 0x0000000000017941 */ /* 0x000fea0003800000 */
.L_x_97:
        /* <DEDUP_REMOVED lines=13> */
.L_x_100:
[----:B------:R-:W-:Y:S05]  /*12a40*/  BSYNC B1 ;  /* 0x0000000000017941 */ /* 0x000fea0003800000 */
.L_x_99:
[----:B-----5:R-:W-:Y:S01]  /*12a50*/  LOP3.LUT R4, R4, 0xff, RZ, 0xc0, !PT ;  /* 0x000000ff04047812 */ /* 0x020fe200078ec0ff */
[----:B------:R-:W-:Y:S01]  /*12a60*/  BSSY B1, `(.L_x_101) ;  /* 0x000000b000017945 */ /* 0x000fe20003800000 */
[----:B------:R-:W-:Y:S02]  /*12a70*/  ISETP.LT.OR P0, PT, R30, 0x9, !P0 ;  /* 0x000000091e00780c */ /* 0x000fe40004701670 */
[----:B------:R-:W-:-:S05]  /*12a80*/  F2FP.F16.E4M3.UNPACK_B R4, R4 ;  /* 0x00000004ff04723e */ /* 0x000fca00020006ff */
        /* <DEDUP_REMOVED lines=8> */
.L_x_102:
[----:B------:R-:W-:Y:S05]  /*12b10*/  BSYNC B1 ;  /* 0x0000000000017941 */ /* 0x000fea0003800000 */
.L_x_101:
        /* <DEDUP_REMOVED lines=12> */
.L_x_104:
[----:B------:R-:W-:Y:S05]  /*12be0*/  BSYNC B1 ;  /* 0x0000000000017941 */ /* 0x000fea0003800000 */
.L_x_103:
[----:B-----5:R-:W-:Y:S01]  /*12bf0*/  LOP3.LUT R4, R4, 0xff, RZ, 0xc0, !PT ;  /* 0x000000ff04047812 */ /* 0x020fe200078ec0ff */
[----:B------:R-:W-:Y:S01]  /*12c00*/  BSSY B1, `(.L_x_105) ;  /* 0x000000c000017945 */ /* 0x000fe20003800000 */
[----:B------:R-:W-:Y:S02]  /*12c10*/  ISETP.GE.AND P0, PT, R0, 0x49, PT ;  /* 0x000000490000780c */ /* 0x000fe40003f06270 */
[----:B------:R-:W-:Y:S02]  /*12c20*/  F2FP.F16.E4M3.UNPACK_B R4, R4 ;  /* 0x00000004ff04723e */ /* 0x000fe400020006ff */
[----:B------:R-:W-:-:S03]  /*12c30*/  ISETP.LT.OR P2, PT, R30, 0x1, !P0 ;  /* 0x000000011e00780c */ /* 0x000fc60004741670 */
[----:B------:R-:W-:-:S05]  /*12c40*/  HADD2.F32 R4, -RZ, R4.H0_H0 ;  /* 0x20000004ff047230 */ /* 0x000fca0000004100 */
[----:B----4-:R-:W-:Y:S01]  /*12c50*/  FMUL R5, R4, UR23 ;  /* 0x0000001704057c20 */ /* 0x010fe20008400000 */
[----:B------:R-:W-:-:S03]  /*12c60*/  PRMT R4, RZ, 0x7610, R4 ;  /* 0x00007610ff047816 */ /* 0x000fc60000000004 */
[----:B------:R-:W-:-:S05]  /*12c70*/  FFMA R5, R166, UR22, R5 ;  /* 0x00000016a6057c23 */ /* 0x000fca0008000005 */
[----:B------:R-:W-:-:S05]  /*12c80*/  F2FP.SATFINITE.E4M3.F32.PACK_AB_MERGE_C R5, RZ, R5, RZ ;  /* 0x00000005ff05723e */ /* 0x000fca00048070ff */
[----:B------:R4:W-:Y:S01]  /*12c90*/  @!P1 STG.E.U8 desc[UR20][R26.64+0x41], R5 ;  /* 0x000041051a009986 */ /* 0x0009e2000c101114 */
[----:B------:R-:W-:Y:S05]  /*12ca0*/  @P2 BRA `(.L_x_106) ;  /* 0x0000000000042947 */ /* 0x000fea0003800000 */
[----:B------:R0:W5:Y:S02]  /*12cb0*/  LDG.E.U8 R4, desc[UR20][R28.64+0x48] ;  /* 0x000048141c047981 */ /* 0x000164000c1e1100 */
.L_x_106:
[----:B------:R-:W-:Y:S05]  /*12cc0*/  BSYNC B1 ;  /* 0x0000000000017941 */ /* 0x000fea0003800000 */
.L_x_105:
        /* <DEDUP_REMOVED lines=13> */
.L_x_108:
[----:B------:R-:W-:Y:S05]  /*12da0*/  BSYNC B1 ;  /* 0x0000000000017941 */ /* 0x000fea0003800000 */
.L_x_107:
[----:B-----5:R-:W-:Y:S01]  /*12db0*/  LOP3.LUT R4, R4, 0xff, RZ, 0xc0, !PT ;  /* 0x000000ff04047812 */ /* 0x020fe200078ec0ff */
[----:B------:R-:W-:Y:S01]  /*12dc0*/  BSSY B1, `(.L_x_109) ;  /* 0x000000b000017945 */ /* 0x000fe20003800000 */
[----:B------:R-:W-:Y:S02]  /*12dd0*/  ISETP.LT.OR P0, PT, R30, 0x9, !P0 ;  /* 0x000000091e00780c */ /* 0x000fe40004701670 */
[----:B------:R-:W-:-:S05]  /*12de0*/  F2FP.F16.E4M3.UNPACK_B R4, R4 ;  /* 0x00000004ff04723e */ /* 0x000fca00020006ff */
        /* <DEDUP_REMOVED lines=8> */
.L_x_110:
[----:B------:R-:W-:Y:S05]  /*12e70*/  BSYNC B1 ;  /* 0x0000000000017941 */ /* 0x000fea0003800000 */
.L_x_109:
        /* <DEDUP_REMOVED lines=12> */
.L_x_112:
[----:B------:R-:W-:Y:S05]  /*12f40*/  BSYNC B1 ;  /* 0x0000000000017941 */ /* 0x000fea0003800000 */
.L_x_111:
        /* <DEDUP_REMOVED lines=13> */
.L_x_114:
[----:B------:R-:W-:Y:S05]  /*13020*/  BSYNC B1 ;  /* 0x0000000000017941 */ /* 0x000fea0003800000 */
.L_x_113:
        /* <DEDUP_REMOVED lines=13> */
.L_x_116:
[----:B------:R-:W-:Y:S05]  /*13100*/  BSYNC B1 ;  /* 0x0000000000017941 */ /* 0x000fea0003800000 */
.L_x_115:
        /* <DEDUP_REMOVED lines=12> */
.L_x_118:
[----:B------:R-:W-:Y:S05]  /*131d0*/  BSYNC B1 ;  /* 0x0000000000017941 */ /* 0x000fea0003800000 */
.L_x_117:
        /* <DEDUP_REMOVED lines=12> */
.L_x_120:
[----:B------:R-:W-:Y:S05]  /*132a0*/  BSYNC B1 ;  /* 0x0000000000017941 */ /* 0x000fea0003800000 */
.L_x_119:
        /* <DEDUP_REMOVED lines=13> */
.L_x_122:
[----:B------:R-:W-:Y:S05]  /*13380*/  BSYNC B1 ;  /* 0x0000000000017941 */ /* 0x000fea0003800000 */
.L_x_121:
        /* <DEDUP_REMOVED lines=13> */
.L_x_124:
[----:B------:R-:W-:Y:S05]  /*13460*/  BSYNC B1 ;  /* 0x0000000000017941 */ /* 0x000fea0003800000 */
.L_x_123:
        /* <DEDUP_REMOVED lines=12> */
.L_x_126:
[----:B------:R-:W-:Y:S05]  /*13530*/  BSYNC B1 ;  /* 0x0000000000017941 */ /* 0x000fea0003800000 */
.L_x_125:
        /* <DEDUP_REMOVED lines=12> */
.L_x_128:
[----:B------:R-:W-:Y:S05]  /*13600*/  BSYNC B1 ;  /* 0x0000000000017941 */ /* 0x000fea0003800000 */
.L_x_127:
        /* <DEDUP_REMOVED lines=13> */
.L_x_130:
[----:B------:R-:W-:Y:S05]  /*136e0*/  BSYNC B1 ;  /* 0x0000000000017941 */ /* 0x000fea0003800000 */
.L_x_129:
        /* <DEDUP_REMOVED lines=13> */
.L_x_132:
[----:B------:R-:W-:Y:S05]  /*137c0*/  BSYNC B1 ;  /* 0x0000000000017941 */ /* 0x000fea0003800000 */
.L_x_131:
        /* <DEDUP_REMOVED lines=12> */
.L_x_134:
[----:B------:R-:W-:Y:S05]  /*13890*/  BSYNC B1 ;  /* 0x0000000000017941 */ /* 0x000fea0003800000 */
.L_x_133:
        /* <DEDUP_REMOVED lines=12> */
.L_x_136:
[----:B------:R-:W-:Y:S05]  /*13960*/  BSYNC B1 ;  /* 0x0000000000017941 */ /* 0x000fea0003800000 */
.L_x_135:
        /* <DEDUP_REMOVED lines=13> */
.L_x_138:
[----:B------:R-:W-:Y:S05]  /*13a40*/  BSYNC B1 ;  /* 0x0000000000017941 */ /* 0x000fea0003800000 */
.L_x_137:
        /* <DEDUP_REMOVED lines=13> */
.L_x_140:
[----:B------:R-:W-:Y:S05]  /*13b20*/  BSYNC B1 ;  /* 0x0000000000017941 */ /* 0x000fea0003800000 */
.L_x_139:
        /* <DEDUP_REMOVED lines=12> */
.L_x_142:
[----:B------:R-:W-:Y:S05]  /*13bf0*/  BSYNC B1 ;  /* 0x0000000000017941 */ /* 0x000fea0003800000 */
.L_x_141:
        /* <DEDUP_REMOVED lines=12> */
.L_x_144:
[----:B------:R-:W-:Y:S05]  /*13cc0*/  BSYNC B1 ;  /* 0x0000000000017941 */ /* 0x000fea0003800000 */
.L_x_143:
        /* <DEDUP_REMOVED lines=13> */
.L_x_146:
[----:B------:R-:W-:Y:S05]  /*13da0*/  BSYNC B1 ;  /* 0x0000000000017941 */ /* 0x000fea0003800000 */
.L_x_145:
        /* <DEDUP_REMOVED lines=13> */
.L_x_148:
[----:B------:R-:W-:Y:S05]  /*13e80*/  BSYNC B1 ;  /* 0x0000000000017941 */ /* 0x000fea0003800000 */
.L_x_147:
        /* <DEDUP_REMOVED lines=12> */
.L_x_150:
[----:B------:R-:W-:Y:S05]  /*13f50*/  BSYNC B1 ;  /* 0x0000000000017941 */ /* 0x000fea0003800000 */
.L_x_149:
        /* <DEDUP_REMOVED lines=12> */
.L_x_152:
[----:B------:R-:W-:Y:S05]  /*14020*/  BSYNC B1 ;  /* 0x0000000000017941 */ /* 0x000fea0003800000 */
.L_x_151:
        /* <DEDUP_REMOVED lines=13> */
.L_x_154:
[----:B------:R-:W-:Y:S05]  /*14100*/  BSYNC B1 ;  /* 0x0000000000017941 */ /* 0x000fea0003800000 */
.L_x_153:
        /* <DEDUP_REMOVED lines=13> */
.L_x_156:
[----:B------:R-:W-:Y:S05]  /*141e0*/  BSYNC B1 ;  /* 0x0000000000017941 */ /* 0x000fea0003800000 */
.L_x_155:
        /* <DEDUP_REMOVED lines=12> */
.L_x_158:
[----:B------:R-:W-:Y:S05]  /*142b0*/  BSYNC B1 ;  /* 0x0000000000017941 */ /* 0x000fea0003800000 */
.L_x_157:
        /* <DEDUP_REMOVED lines=12> */
.L_x_160:
[----:B------:R-:W-:Y:S05]  /*14380*/  BSYNC B1 ;  /* 0x0000000000017941 */ /* 0x000fea0003800000 */
.L_x_159:
        /* <DEDUP_REMOVED lines=13> */
.L_x_162:
[----:B------:R-:W-:Y:S05]  /*14460*/  BSYNC B1 ;  /* 0x0000000000017941 */ /* 0x000fea0003800000 */
.L_x_161:
        /* <DEDUP_REMOVED lines=13> */
.L_x_164:
[----:B------:R-:W-:Y:S05]  /*14540*/  BSYNC B1 ;  /* 0x0000000000017941 */ /* 0x000fea0003800000 */
.L_x_163:
        /* <DEDUP_REMOVED lines=12> */
.L_x_166:
[----:B------:R-:W-:Y:S05]  /*14610*/  BSYNC B1 ;  /* 0x0000000000017941 */ /* 0x000fea0003800000 */
.L_x_165:
        /* <DEDUP_REMOVED lines=12> */
.L_x_168:
[----:B------:R-:W-:Y:S05]  /*146e0*/  BSYNC B1 ;  /* 0x0000000000017941 */ /* 0x000fea0003800000 */
.L_x_167:
        /* <DEDUP_REMOVED lines=13> */
.L_x_170:
[----:B------:R-:W-:Y:S05]  /*147c0*/  BSYNC B1 ;  /* 0x0000000000017941 */ /* 0x000fea0003800000 */
.L_x_169:
        /* <DEDUP_REMOVED lines=13> */
.L_x_172:
[----:B------:R-:W-:Y:S05]  /*148a0*/  BSYNC B1 ;  /* 0x0000000000017941 */ /* 0x000fea0003800000 */
.L_x_171:
        /* <DEDUP_REMOVED lines=12> */
.L_x_174:
[----:B------:R-:W-:Y:S05]  /*14970*/  BSYNC B1 ;  /* 0x0000000000017941 */ /* 0x000fea0003800000 */
.L_x_173:
        /* <DEDUP_REMOVED lines=12> */
.L_x_176:
[----:B------:R-:W-:Y:S05]  /*14a40*/  BSYNC B1 ;  /* 0x0000000000017941 */ /* 0x000fea0003800000 */
.L_x_175:
        /* <DEDUP_REMOVED lines=13> */
.L_x_178:
[----:B------:R-:W-:Y:S05]  /*14b20*/  BSYNC B1 ;  /* 0x0000000000017941 */ /* 0x000fea0003800000 */
.L_x_177:
        /* <DEDUP_REMOVED lines=13> */
.L_x_180:
[----:B------:R-:W-:Y:S05]  /*14c00*/  BSYNC B1 ;  /* 0x0000000000017941 */ /* 0x000fea0003800000 */
.L_x_179:
        /* <DEDUP_REMOVED lines=12> */
.L_x_182:
[----:B------:R-:W-:Y:S05]  /*14cd0*/  BSYNC B1 ;  /* 0x0000000000017941 */ /* 0x000fea0003800000 */
.L_x_181:
        /* <DEDUP_REMOVED lines=12> */
.L_x_184:
[----:B------:R-:W-:Y:S05]  /*14da0*/  BSYNC B1 ;  /* 0x0000000000017941 */ /* 0x000fea0003800000 */
.L_x_183:
        /* <DEDUP_REMOVED lines=13> */
.L_x_186:
[----:B------:R-:W-:Y:S05]  /*14e80*/  BSYNC B1 ;  /* 0x0000000000017941 */ /* 0x000fea0003800000 */
.L_x_185:
        /* <DEDUP_REMOVED lines=13> */
.L_x_188:
[----:B------:R-:W-:Y:S05]  /*14f60*/  BSYNC B1 ;  /* 0x0000000000017941 */ /* 0x000fea0003800000 */
.L_x_187:
        /* <DEDUP_REMOVED lines=12> */
.L_x_190:
[----:B------:R-:W-:Y:S05]  /*15030*/  BSYNC B1 ;  /* 0x0000000000017941 */ /* 0x000fea0003800000 */
.L_x_189:
        /* <DEDUP_REMOVED lines=12> */
.L_x_192:
[----:B------:R-:W-:Y:S05]  /*15100*/  BSYNC B1 ;  /* 0x0000000000017941 */ /* 0x000fea0003800000 */
.L_x_191:
        /* <DEDUP_REMOVED lines=13> */
.L_x_194:
[----:B------:R-:W-:Y:S05]  /*151e0*/  BSYNC B1 ;  /* 0x0000000000017941 */ /* 0x000fea0003800000 */
.L_x_193:
        /* <DEDUP_REMOVED lines=13> */
.L_x_196:
[----:B------:R-:W-:Y:S05]  /*152c0*/  BSYNC B1 ;  /* 0x0000000000017941 */ /* 0x000fea0003800000 */
.L_x_195:
        /* <DEDUP_REMOVED lines=12> */
.L_x_198:
[----:B------:R-:W-:Y:S05]  /*15390*/  BSYNC B1 ;  /* 0x0000000000017941 */ /* 0x000fea0003800000 */
.L_x_197:
        /* <DEDUP_REMOVED lines=12> */
.L_x_200:
[----:B------:R-:W-:Y:S05]  /*15460*/  BSYNC B1 ;  /* 0x0000000000017941 */ /* 0x000fea0003800000 */
.L_x_199:
        /* <DEDUP_REMOVED lines=13> */
.L_x_202:
[----:B------:R-:W-:Y:S05]  /*15540*/  BSYNC B1 ;  /* 0x0000000000017941 */ /* 0x000fea0003800000 */
.L_x_201:
        /* <DEDUP_REMOVED lines=13> */
.L_x_204:
[----:B------:R-:W-:Y:S05]  /*15620*/  BSYNC B1 ;  /* 0x0000000000017941 */ /* 0x000fea0003800000 */
.L_x_203:
        /* <DEDUP_REMOVED lines=12> */
.L_x_206:
[----:B------:R-:W-:Y:S05]  /*156f0*/  BSYNC B1 ;  /* 0x0000000000017941 */ /* 0x000fea0003800000 */
.L_x_205:
        /* <DEDUP_REMOVED lines=12> */
.L_x_208:
[----:B------:R-:W-:Y:S05]  /*157c0*/  BSYNC B1 ;  /* 0x0000000000017941 */ /* 0x000fea0003800000 */
.L_x_207:
        /* <DEDUP_REMOVED lines=13> */
.L_x_210:
[----:B------:R-:W-:Y:S05]  /*158a0*/  BSYNC B1 ;  /* 0x0000000000017941 */ /* 0x000fea0003800000 */
.L_x_209:
        /* <DEDUP_REMOVED lines=13> */
.L_x_212:
[----:B------:R-:W-:Y:S05]  /*15980*/  BSYNC B1 ;  /* 0x0000000000017941 */ /* 0x000fea0003800000 */
.L_x_211:
        /* <DEDUP_REMOVED lines=12> */
.L_x_214:
[----:B------:R-:W-:Y:S05]  /*15a50*/  BSYNC B1 ;  /* 0x0000000000017941 */ /* 0x000fea0003800000 */
.L_x_213:
        /* <DEDUP_REMOVED lines=12> */
.L_x_216:
[----:B------:R-:W-:Y:S05]  /*15b20*/  BSYNC B1 ;  /* 0x0000000000017941 */ /* 0x000fea0003800000 */
.L_x_215:
        /* <DEDUP_REMOVED lines=13> */
.L_x_218:
[----:B------:R-:W-:Y:S05]  /*15c00*/  BSYNC B1 ;  /* 0x0000000000017941 */ /* 0x000fea0003800000 */
.L_x_217:
        /* <DEDUP_REMOVED lines=13> */
.L_x_220:
[----:B------:R-:W-:Y:S05]  /*15ce0*/  BSYNC B1 ;  /* 0x0000000000017941 */ /* 0x000fea0003800000 */
.L_x_219:
        /* <DEDUP_REMOVED lines=12> */
.L_x_222:
[----:B------:R-:W-:Y:S05]  /*15db0*/  BSYNC B1 ;  /* 0x0000000000017941 */ /* 0x000fea0003800000 */
.L_x_221:
        /* <DEDUP_REMOVED lines=12> */
.L_x_224:
[----:B------:R-:W-:Y:S05]  /*15e80*/  BSYNC B1 ;  /* 0x0000000000017941 */ /* 0x000fea0003800000 */
.L_x_223:
        /* <DEDUP_REMOVED lines=13> */
.L_x_226:
[----:B------:R-:W-:Y:S05]  /*15f60*/  BSYNC B1 ;  /* 0x0000000000017941 */ /* 0x000fea0003800000 */
.L_x_225:
        /* <DEDUP_REMOVED lines=13> */
.L_x_228:
[----:B------:R-:W-:Y:S05]  /*16040*/  BSYNC B1 ;  /* 0x0000000000017941 */ /* 0x000fea0003800000 */
.L_x_227:
        /* <DEDUP_REMOVED lines=12> */
.L_x_230:
[----:B------:R-:W-:Y:S05]  /*16110*/  BSYNC B1 ;  /* 0x0000000000017941 */ /* 0x000fea0003800000 */
.L_x_229:
        /* <DEDUP_REMOVED lines=12> */
.L_x_232:
[----:B------:R-:W-:Y:S05]  /*161e0*/  BSYNC B1 ;  /* 0x0000000000017941 */ /* 0x000fea0003800000 */
.L_x_231:
        /* <DEDUP_REMOVED lines=13> */
.L_x_234:
[----:B------:R-:W-:Y:S05]  /*162c0*/  BSYNC B1 ;  /* 0x0000000000017941 */ /* 0x000fea0003800000 */
.L_x_233:
        /* <DEDUP_REMOVED lines=13> */
.L_x_236:
[----:B------:R-:W-:Y:S05]  /*163a0*/  BSYNC B1 ;  /* 0x0000000000017941 */ /* 0x000fea0003800000 */
.L_x_235:
        /* <DEDUP_REMOVED lines=12> */
.L_x_238:
[----:B------:R-:W-:Y:S05]  /*16470*/  BSYNC B1 ;  /* 0x0000000000017941 */ /* 0x000fea0003800000 */
.L_x_237:
        /* <DEDUP_REMOVED lines=12> */
.L_x_240:
[----:B------:R-:W-:Y:S05]  /*16540*/  BSYNC B1 ;  /* 0x0000000000017941 */ /* 0x000fea0003800000 */
.L_x_239:
        /* <DEDUP_REMOVED lines=13> */
.L_x_242:
[----:B------:R-:W-:Y:S05]  /*16620*/  BSYNC B1 ;  /* 0x0000000000017941 */ /* 0x000fea0003800000 */
.L_x_241:
        /* <DEDUP_REMOVED lines=13> */
.L_x_244:
[----:B------:R-:W-:Y:S05]  /*16700*/  BSYNC B1 ;  /* 0x0000000000017941 */ /* 0x000fea0003800000 */
.L_x_243:
        /* <DEDUP_REMOVED lines=12> */
.L_x_246:
[----:B------:R-:W-:Y:S05]  /*167d0*/  BSYNC B1 ;  /* 0x0000000000017941 */ /* 0x000fea0003800000 */
.L_x_245:
        /* <DEDUP_REMOVED lines=12> */
.L_x_248:
[----:B------:R-:W-:Y:S05]  /*168a0*/  BSYNC B1 ;  /* 0x0000000000017941 */ /* 0x000fea0003800000 */
.L_x_247:
[----:B----4-:R-:W4:Y:S01]  /*168b0*/  LDL.LU R5, [R1+0x200] ;  /* 0x0002000001057983 */ /* 0x010f220000300800 */
[----:B-----5:R-:W-:Y:S01]  /*168c0*/  LOP3.LUT R4, R4, 0xff, RZ, 0xc0, !PT ;  /* 0x000000ff04047812 */ /* 0x020fe200078ec0ff */
[----:B------:R-:W-:Y:S01]  /*168d0*/  BSSY B1, `(.L_x_249) ;  /* 0x000000c000017945 */ /* 0x000fe20003800000 */
[----:B------:R-:W-:Y:S02]  /*168e0*/  ISETP.GE.AND P0, PT, R0, 0xd9, PT ;  /* 0x000000d90000780c */ /* 0x000fe40003f06270 */
[----:B------:R-:W-:Y:S02]  /*168f0*/  F2FP.F16.E4M3.UNPACK_B R4, R4 ;  /* 0x00000004ff04723e */ /* 0x000fe400020006ff */
[----:B------:R-:W-:-:S03]  /*16900*/  ISETP.LT.OR P2, PT, R30, 0x1, !P0 ;  /* 0x000000011e00780c */ /* 0x000fc60004741670 */
[----:B------:R-:W-:-:S05]  /*16910*/  HADD2.F32 R4, -RZ, R4.H0_H0 ;  /* 0x20000004ff047230 */ /* 0x000fca0000004100 */
[----:B------:R-:W-:-:S04]  /*16920*/  FMUL R4, R4, UR23 ;  /* 0x0000001704047c20 */ /* 0x000fc80008400000 */
[----:B----4-:R-:W-:-:S05]  /*16930*/  FFMA R4, R5, UR22, R4 ;  /* 0x0000001605047c23 */ /* 0x010fca0008000004 */
[----:B------:R-:W-:Y:S02]  /*16940*/  F2FP.SATFINITE.E4M3.F32.PACK_AB_MERGE_C R5, RZ, R4, RZ ;  /* 0x00000004ff05723e */ /* 0x000fe400048070ff */
[----:B------:R-:W-:-:S03]  /*16950*/  PRMT R4, RZ, 0x7610, R4 ;  /* 0x00007610ff047816 */ /* 0x000fc60000000004 */
[----:B------:R4:W-:Y:S01]  /*16960*/  @!P1 STG.E.U8 desc[UR20][R26.64+0xd1], R5 ;  /* 0x0000d1051a009986 */ /* 0x0009e2000c101114 */
[----:B------:R-:W-:Y:S05]  /*16970*/  @P2 BRA `(.L_x_250) ;  /* 0x0000000000042947 */ /* 0x000fea0003800000 */
[----:B------:R0:W5:Y:S02]  /*16980*/  LDG.E.U8 R4, desc[UR20][R28.64+0xd8] ;  /* 0x0000d8141c047981 */ /* 0x000164000c1e1100 */
.L_x_250:
[----:B------:R-:W-:Y:S05]  /*16990*/  BSYNC B1 ;  /* 0x0000000000017941 */ /* 0x000fea0003800000 */
.L_x_249:
        /* <DEDUP_REMOVED lines=14> */
.L_x_252:
[----:B------:R-:W-:Y:S05]  /*16a80*/  BSYNC B1 ;  /* 0x0000000000017941 */ /* 0x000fea0003800000 */
.L_x_251:
[----:B----4-:R-:W4:Y:S01]  /*16a90*/  LDL.LU R5, [R1+0x208] ;  /* 0x0002080001057983 */ /* 0x010f220000300800 */
[----:B-----5:R-:W-:Y:S01]  /*16aa0*/  LOP3.LUT R4, R4, 0xff, RZ, 0xc0, !PT ;  /* 0x000000ff04047812 */ /* 0x020fe200078ec0ff */
[----:B------:R-:W-:Y:S01]  /*16ab0*/  BSSY B1, `(.L_x_253) ;  /* 0x000000b000017945 */ /* 0x000fe20003800000 */
[----:B------:R-:W-:Y:S02]  /*16ac0*/  ISETP.LT.OR P0, PT, R30, 0x9, !P0 ;  /* 0x000000091e00780c */ /* 0x000fe40004701670 */
[----:B------:R-:W-:-:S05]  /*16ad0*/  F2FP.F16.E4M3.UNPACK_B R4, R4 ;  /* 0x00000004ff04723e */ /* 0x000fca00020006ff */
        /* <DEDUP_REMOVED lines=8> */
.L_x_254:
[----:B------:R-:W-:Y:S05]  /*16b60*/  BSYNC B1 ;  /* 0x0000000000017941 */ /* 0x000fea0003800000 */
.L_x_253:
        /* <DEDUP_REMOVED lines=13> */
.L_x_256:
[----:B------:R-:W-:Y:S05]  /*16c40*/  BSYNC B1 ;  /* 0x0000000000017941 */ /* 0x000fea0003800000 */
.L_x_255:
        /* <DEDUP_REMOVED lines=14> */
.L_x_258:
[----:B------:R-:W-:Y:S05]  /*16d30*/  BSYNC B1 ;  /* 0x0000000000017941 */ /* 0x000fea0003800000 */
.L_x_257:
        /* <DEDUP_REMOVED lines=14> */
.L_x_260:
[----:B------:R-:W-:Y:S05]  /*16e20*/  BSYNC B1 ;  /* 0x0000000000017941 */ /* 0x000fea0003800000 */
.L_x_259:
        /* <DEDUP_REMOVED lines=13> */
.L_x_262:
[----:B------:R-:W-:Y:S05]  /*16f00*/  BSYNC B1 ;  /* 0x0000000000017941 */ /* 0x000fea0003800000 */
.L_x_261:
        /* <DEDUP_REMOVED lines=13> */
.L_x_264:
[----:B------:R-:W-:Y:S05]  /*16fe0*/  BSYNC B1 ;  /* 0x0000000000017941 */ /* 0x000fea0003800000 */
.L_x_263:
        /* <DEDUP_REMOVED lines=14> */
.L_x_266:
[----:B------:R-:W-:Y:S05]  /*170d0*/  BSYNC B1 ;  /* 0x0000000000017941 */ /* 0x000fea0003800000 */
.L_x_265:
        /* <DEDUP_REMOVED lines=14> */
.L_x_268:
[----:B------:R-:W-:Y:S05]  /*171c0*/  BSYNC B1 ;  /* 0x0000000000017941 */ /* 0x000fea0003800000 */
.L_x_267:
        /* <DEDUP_REMOVED lines=13> */
.L_x_270:
[----:B------:R-:W-:Y:S05]  /*172a0*/  BSYNC B1 ;  /* 0x0000000000017941 */ /* 0x000fea0003800000 */
.L_x_269:
        /* <DEDUP_REMOVED lines=13> */
.L_x_272:
[----:B------:R-:W-:Y:S05]  /*17380*/  BSYNC B1 ;  /* 0x0000000000017941 */ /* 0x000fea0003800000 */
.L_x_271:
        /* <DEDUP_REMOVED lines=14> */
.L_x_274:
[----:B------:R-:W-:Y:S05]  /*17470*/  BSYNC B1 ;  /* 0x0000000000017941 */ /* 0x000fea0003800000 */
.L_x_273:
        /* <DEDUP_REMOVED lines=14> */
.L_x_276:
[----:B------:R-:W-:Y:S05]  /*17560*/  BSYNC B1 ;  /* 0x0000000000017941 */ /* 0x000fea0003800000 */
.L_x_275:
        /* <DEDUP_REMOVED lines=13> */
.L_x_278:
[----:B------:R-:W-:Y:S05]  /*17640*/  BSYNC B1 ;  /* 0x0000000000017941 */ /* 0x000fea0003800000 */
.L_x_277:
        /* <DEDUP_REMOVED lines=13> */
.L_x_280:
[----:B------:R-:W-:Y:S05]  /*17720*/  BSYNC B1 ;  /* 0x0000000000017941 */ /* 0x000fea0003800000 */
.L_x_279:
        /* <DEDUP_REMOVED lines=14> */
.L_x_282:
[----:B------:R-:W-:Y:S05]  /*17810*/  BSYNC B1 ;  /* 0x0000000000017941 */ /* 0x000fea0003800000 */
.L_x_281:
        /* <DEDUP_REMOVED lines=14> */
.L_x_284:
[----:B------:R-:W-:Y:S05]  /*17900*/  BSYNC B1 ;  /* 0x0000000000017941 */ /* 0x000fea0003800000 */
.L_x_283:
        /* <DEDUP_REMOVED lines=13> */
.L_x_286:
[----:B------:R-:W-:Y:S05]  /*179e0*/  BSYNC B1 ;  /* 0x0000000000017941 */ /* 0x000fea0003800000 */
.L_x_285:
        /* <DEDUP_REMOVED lines=13> */
.L_x_288:
[----:B------:R-:W-:Y:S05]  /*17ac0*/  BSYNC B1 ;  /* 0x0000000000017941 */ /* 0x000fea0003800000 */
.L_x_287:
        /* <DEDUP_REMOVED lines=14> */
.L_x_290:
[----:B------:R-:W-:Y:S05]  /*17bb0*/  BSYNC B1 ;  /* 0x0000000000017941 */ /* 0x000fea0003800000 */
.L_x_289:
        /* <DEDUP_REMOVED lines=14> */
.L_x_292:
[----:B------:R-:W-:Y:S05]  /*17ca0*/  BSYNC B1 ;  /* 0x0000000000017941 */ /* 0x000fea0003800000 */
.L_x_291:
        /* <DEDUP_REMOVED lines=13> */
.L_x_294:
[----:B------:R-:W-:Y:S05]  /*17d80*/  BSYNC B1 ;  /* 0x0000000000017941 */ /* 0x000fea0003800000 */
.L_x_293:
        /* <DEDUP_REMOVED lines=13> */
.L_x_296:
[----:B------:R-:W-:Y:S05]  /*17e60*/  BSYNC B1 ;  /* 0x0000000000017941 */ /* 0x000fea0003800000 */
.L_x_295:
        /* <DEDUP_REMOVED lines=14> */
.L_x_298:
[----:B------:R-:W-:Y:S05]  /*17f50*/  BSYNC B1 ;  /* 0x0000000000017941 */ /* 0x000fea0003800000 */
.L_x_297:
        /* <DEDUP_REMOVED lines=14> */
.L_x_300:
[----:B------:R-:W-:Y:S05]  /*18040*/  BSYNC B1 ;  /* 0x0000000000017941 */ /* 0x000fea0003800000 */
.L_x_299:
        /* <DEDUP_REMOVED lines=13> */
.L_x_302:
[----:B------:R-:W-:Y:S05]  /*18120*/  BSYNC B1 ;  /* 0x0000000000017941 */ /* 0x000fea0003800000 */
.L_x_301:
        /* <DEDUP_REMOVED lines=13> */
.L_x_304:
[----:B------:R-:W-:Y:S05]  /*18200*/  BSYNC B1 ;  /* 0x0000000000017941 */ /* 0x000fea0003800000 */
.L_x_303:
        /* <DEDUP_REMOVED lines=14> */
.L_x_306:
[----:B------:R-:W-:Y:S05]  /*182f0*/  BSYNC B1 ;  /* 0x0000000000017941 */ /* 0x000fea0003800000 */
.L_x_305:
        /* <DEDUP_REMOVED lines=14> */
.L_x_308:
[----:B------:R-:W-:Y:S05]  /*183e0*/  BSYNC B1 ;  /* 0x0000000000017941 */ /* 0x000fea0003800000 */
.L_x_307:
        /* <DEDUP_REMOVED lines=13> */
.L_x_310:
[----:B------:R-:W-:Y:S05]  /*184c0*/  BSYNC B1 ;  /* 0x0000000000017941 */ /* 0x000fea0003800000 */
.L_x_309:
        /* <DEDUP_REMOVED lines=13> */
.L_x_312:
[----:B------:R-:W-:Y:S05]  /*185a0*/  BSYNC B1 ;  /* 0x0000000000017941 */ /* 0x000fea0003800000 */
.L_x_311:
        /* <DEDUP_REMOVED lines=14> */
.L_x_314:
[----:B------:R-:W-:Y:S05]  /*18690*/  BSYNC B1 ;  /* 0x0000000000017941 */ /* 0x000fea0003800000 */
.L_x_313:
        /* <DEDUP_REMOVED lines=14> */
.L_x_316:
[----:B------:R-:W-:Y:S05]  /*18780*/  BSYNC B1 ;  /* 0x0000000000017941 */ /* 0x000fea0003800000 */
.L_x_315:
        /* <DEDUP_REMOVED lines=13> */
.L_x_318:
[----:B------:R-:W-:Y:S05]  /*18860*/  BSYNC B1 ;  /* 0x0000000000017941 */ /* 0x000fea0003800000 */
.L_x_317:
        /* <DEDUP_REMOVED lines=13> */
.L_x_320:
[----:B------:R-:W-:Y:S05]  /*18940*/  BSYNC B1 ;  /* 0x0000000000017941 */ /* 0x000fea0003800000 */
.L_x_319:
        /* <DEDUP_REMOVED lines=14> */
.L_x_322:
[----:B------:R-:W-:Y:S05]  /*18a30*/  BSYNC B1 ;  /* 0x0000000000017941 */ /* 0x000fea0003800000 */
.L_x_321:
        /* <DEDUP_REMOVED lines=14> */
.L_x_324:
[----:B------:R-:W-:Y:S05]  /*18b20*/  BSYNC B1 ;  /* 0x0000000000017941 */ /* 0x000fea0003800000 */
.L_x_323:
        /* <DEDUP_REMOVED lines=13> */
.L_x_326:
[----:B------:R-:W-:Y:S05]  /*18c00*/  BSYNC B1 ;  /* 0x0000000000017941 */ /* 0x000fea0003800000 */
.L_x_325:
        /* <DEDUP_REMOVED lines=13> */
.L_x_328:
[----:B------:R-:W-:Y:S05]  /*18ce0*/  BSYNC B1 ;  /* 0x0000000000017941 */ /* 0x000fea0003800000 */
.L_x_327:
        /* <DEDUP_REMOVED lines=14> */
.L_x_330:
[----:B------:R-:W-:Y:S05]  /*18dd0*/  BSYNC B1 ;  /* 0x0000000000017941 */ /* 0x000fea0003800000 */
.L_x_329:
        /* <DEDUP_REMOVED lines=14> */
.L_x_332:
[----:B------:R-:W-:Y:S05]  /*18ec0*/  BSYNC B1 ;  /* 0x0000000000017941 */ /* 0x000fea0003800000 */
.L_x_331:
        /* <DEDUP_REMOVED lines=13> */
.L_x_334:
[----:B------:R-:W-:Y:S05]  /*18fa0*/  BSYNC B1 ;  /* 0x0000000000017941 */ /* 0x000fea0003800000 */
.L_x_333:
        /* <DEDUP_REMOVED lines=13> */
.L_x_336:
[----:B------:R-:W-:Y:S05]  /*19080*/  BSYNC B1 ;  /* 0x0000000000017941 */ /* 0x000fea0003800000 */
.L_x_335:
        /* <DEDUP_REMOVED lines=14> */
.L_x_338:
[----:B------:R-:W-:Y:S05]  /*19170*/  BSYNC B1 ;  /* 0x0000000000017941 */ /* 0x000fea0003800000 */
.L_x_337:
        /* <DEDUP_REMOVED lines=14> */
.L_x_340:
[----:B------:R-:W-:Y:S05]  /*19260*/  BSYNC B1 ;  /* 0x0000000000017941 */ /* 0x000fea0003800000 */
.L_x_339:
        /* <DEDUP_REMOVED lines=13> */
.L_x_342:
[----:B------:R-:W-:Y:S05]  /*19340*/  BSYNC B1 ;  /* 0x0000000000017941 */ /* 0x000fea0003800000 */
.L_x_341:
        /* <DEDUP_REMOVED lines=13> */
.L_x_344:
[----:B------:R-:W-:Y:S05]  /*19420*/  BSYNC B1 ;  /* 0x0000000000017941 */ /* 0x000fea0003800000 */
.L_x_343:
        /* <DEDUP_REMOVED lines=14> */
.L_x_346:
[----:B------:R-:W-:Y:S05]  /*19510*/  BSYNC B1 ;  /* 0x0000000000017941 */ /* 0x000fea0003800000 */
.L_x_345:
        /* <DEDUP_REMOVED lines=14> */
.L_x_348:
[----:B------:R-:W-:Y:S05]  /*19600*/  BSYNC B1 ;  /* 0x0000000000017941 */ /* 0x000fea0003800000 */
.L_x_347:
        /* <DEDUP_REMOVED lines=13> */
.L_x_350:
[----:B------:R-:W-:Y:S05]  /*196e0*/  BSYNC B1 ;  /* 0x0000000000017941 */ /* 0x000fea0003800000 */
.L_x_349:
        /* <DEDUP_REMOVED lines=13> */
.L_x_352:
[----:B------:R-:W-:Y:S05]  /*197c0*/  BSYNC B1 ;  /* 0x0000000000017941 */ /* 0x000fea0003800000 */
.L_x_351:
        /* <DEDUP_REMOVED lines=14> */
.L_x_354:
[----:B------:R-:W-:Y:S05]  /*198b0*/  BSYNC B1 ;  /* 0x0000000000017941 */ /* 0x000fea0003800000 */
.L_x_353:
        /* <DEDUP_REMOVED lines=14> */
.L_x_356:
[----:B------:R-:W-:Y:S05]  /*199a0*/  BSYNC B1 ;  /* 0x0000000000017941 */ /* 0x000fea0003800000 */
.L_x_355:
        /* <DEDUP_REMOVED lines=13> */
.L_x_358:
[----:B------:R-:W-:Y:S05]  /*19a80*/  BSYNC B1 ;  /* 0x0000000000017941 */ /* 0x000fea0003800000 */
.L_x_357:
        /* <DEDUP_REMOVED lines=13> */
.L_x_360:
[----:B------:R-:W-:Y:S05]  /*19b60*/  BSYNC B1 ;  /* 0x0000000000017941 */ /* 0x000fea0003800000 */
.L_x_359:
        /* <DEDUP_REMOVED lines=14> */
.L_x_362:
[----:B------:R-:W-:Y:S05]  /*19c50*/  BSYNC B1 ;  /* 0x0000000000017941 */ /* 0x000fea0003800000 */
.L_x_361:
        /* <DEDUP_REMOVED lines=14> */
.L_x_364:
[----:B------:R-:W-:Y:S05]  /*19d40*/  BSYNC B1 ;  /* 0x0000000000017941 */ /* 0x000fea0003800000 */
.L_x_363:
        /* <DEDUP_REMOVED lines=13> */
.L_x_366:
[----:B------:R-:W-:Y:S05]  /*19e20*/  BSYNC B1 ;  /* 0x0000000000017941 */ /* 0x000fea0003800000 */
.L_x_365:
        /* <DEDUP_REMOVED lines=13> */
.L_x_368:
[----:B------:R-:W-:Y:S05]  /*19f00*/  BSYNC B1 ;  /* 0x0000000000017941 */ /* 0x000fea0003800000 */
.L_x_367:
        /* <DEDUP_REMOVED lines=14> */
.L_x_370:
[----:B------:R-:W-:Y:S05]  /*19ff0*/  BSYNC B1 ;  /* 0x0000000000017941 */ /* 0x000fea0003800000 */
.L_x_369:
        /* <DEDUP_REMOVED lines=14> */
.L_x_372:
[----:B------:R-:W-:Y:S05]  /*1a0e0*/  BSYNC B1 ;  /* 0x0000000000017941 */ /* 0x000fea0003800000 */
.L_x_371:
        /* <DEDUP_REMOVED lines=13> */
.L_x_374:
[----:B------:R-:W-:Y:S05]  /*1a1c0*/  BSYNC B1 ;  /* 0x0000000000017941 */ /* 0x000fea0003800000 */
.L_x_373:
        /* <DEDUP_REMOVED lines=13> */
.L_x_376:
[----:B------:R-:W-:Y:S05]  /*1a2a0*/  BSYNC B1 ;  /* 0x0000000000017941 */ /* 0x000fea0003800000 */
.L_x_375:
        /* <DEDUP_REMOVED lines=14> */
.L_x_378:
[----:B------:R-:W-:Y:S05]  /*1a390*/  BSYNC B1 ;  /* 0x0000000000017941 */ /* 0x000fea0003800000 */
.L_x_377:
        /* <DEDUP_REMOVED lines=14> */
.L_x_380:
[----:B------:R-:W-:Y:S05]  /*1a480*/  BSYNC B1 ;  /* 0x0000000000017941 */ /* 0x000fea0003800000 */
.L_x_379:
        /* <DEDUP_REMOVED lines=13> */
.L_x_382:
[----:B------:R-:W-:Y:S05]  /*1a560*/  BSYNC B1 ;  /* 0x0000000000017941 */ /* 0x000fea0003800000 */
.L_x_381:
        /* <DEDUP_REMOVED lines=13> */
.L_x_384:
[----:B------:R-:W-:Y:S05]  /*1a640*/  BSYNC B1 ;  /* 0x0000000000017941 */ /* 0x000fea0003800000 */
.L_x_383:
        /* <DEDUP_REMOVED lines=14> */
.L_x_386:
[----:B------:R-:W-:Y:S05]  /*1a730*/  BSYNC B1 ;  /* 0x0000000000017941 */ /* 0x000fea0003800000 */
.L_x_385:
        /* <DEDUP_REMOVED lines=14> */
.L_x_388:
[----:B------:R-:W-:Y:S05]  /*1a820*/  BSYNC B1 ;  /* 0x0000000000017941 */ /* 0x000fea0003800000 */
.L_x_387:
        /* <DEDUP_REMOVED lines=13> */
.L_x_390:
[----:B------:R-:W-:Y:S05]  /*1a900*/  BSYNC B1 ;  /* 0x0000000000017941 */ /* 0x000fea0003800000 */
.L_x_389:
        /* <DEDUP_REMOVED lines=13> */
.L_x_392:
[----:B------:R-:W-:Y:S05]  /*1a9e0*/  BSYNC B1 ;  /* 0x0000000000017941 */ /* 0x000fea0003800000 */
.L_x_391:
        /* <DEDUP_REMOVED lines=14> */
.L_x_394:
[----:B------:R-:W-:Y:S05]  /*1aad0*/  BSYNC B1 ;  /* 0x0000000000017941 */ /* 0x000fea0003800000 */
.L_x_393:
        /* <DEDUP_REMOVED lines=14> */
.L_x_396:
[----:B------:R-:W-:Y:S05]  /*1abc0*/  BSYNC B1 ;  /* 0x0000000000017941 */ /* 0x000fea0003800000 */
.L_x_395:
        /* <DEDUP_REMOVED lines=13> */
.L_x_398:
[----:B------:R-:W-:Y:S05]  /*1aca0*/  BSYNC B1 ;  /* 0x0000000000017941 */ /* 0x000fea0003800000 */
.L_x_397:
        /* <DEDUP_REMOVED lines=13> */
.L_x_400:
[----:B------:R-:W-:Y:S05]  /*1ad80*/  BSYNC B1 ;  /* 0x0000000000017941 */ /* 0x000fea0003800000 */
.L_x_399:
        /* <DEDUP_REMOVED lines=14> */
.L_x_402:
[----:B------:R-:W-:Y:S05]  /*1ae70*/  BSYNC B1 ;  /* 0x0000000000017941 */ /* 0x000fea0003800000 */
.L_x_401:
        /* <DEDUP_REMOVED lines=14> */
.L_x_404:
[----:B------:R-:W-:Y:S05]  /*1af60*/  BSYNC B1 ;  /* 0x0000000000017941 */ /* 0x000fea0003800000 */
.L_x_403:
        /* <DEDUP_REMOVED lines=13> */
.L_x_406:
[----:B------:R-:W-:Y:S05]  /*1b040*/  BSYNC B1 ;  /* 0x0000000000017941 */ /* 0x000fea0003800000 */
.L_x_405:
        /* <DEDUP_REMOVED lines=13> */
.L_x_408:
[----:B------:R-:W-:Y:S05]  /*1b120*/  BSYNC B1 ;  /* 0x0000000000017941 */ /* 0x000fea0003800000 */
.L_x_407:
        /* <DEDUP_REMOVED lines=14> */
.L_x_410:
[----:B------:R-:W-:Y:S05]  /*1b210*/  BSYNC B1 ;  /* 0x0000000000017941 */ /* 0x000fea0003800000 */
.L_x_409:
        /* <DEDUP_REMOVED lines=14> */
.L_x_412:
[----:B------:R-:W-:Y:S05]  /*1b300*/  BSYNC B1 ;  /* 0x0000000000017941 */ /* 0x000fea0003800000 */
.L_x_411:
        /* <DEDUP_REMOVED lines=13> */
.L_x_414:
[----:B------:R-:W-:Y:S05]  /*1b3e0*/  BSYNC B1 ;  /* 0x0000000000017941 */ /* 0x000fea0003800000 */
.L_x_413:
        /* <DEDUP_REMOVED lines=13> */
.L_x_416:
[----:B------:R-:W-:Y:S05]  /*1b4c0*/  BSYNC B1 ;  /* 0x0000000000017941 */ /* 0x000fea0003800000 */
.L_x_415:
        /* <DEDUP_REMOVED lines=14> */
.L_x_418:
[----:B------:R-:W-:Y:S05]  /*1b5b0*/  BSYNC B1 ;  /* 0x0000000000017941 */ /* 0x000fea0003800000 */
.L_x_417:
        /* <DEDUP_REMOVED lines=14> */
.L_x_420:
[----:B------:R-:W-:Y:S05]  /*1b6a0*/  BSYNC B1 ;  /* 0x0000000000017941 */ /* 0x000fea0003800000 */
.L_x_419:
        /* <DEDUP_REMOVED lines=13> */
.L_x_422:
[----:B------:R-:W-:Y:S05]  /*1b780*/  BSYNC B1 ;  /* 0x0000000000017941 */ /* 0x000fea0003800000 */
.L_x_421:
        /* <DEDUP_REMOVED lines=13> */
.L_x_424:
[----:B------:R-:W-:Y:S05]  /*1b860*/  BSYNC B1 ;  /* 0x0000000000017941 */ /* 0x000fea0003800000 */
.L_x_423:
        /* <DEDUP_REMOVED lines=14> */
.L_x_426:
[----:B------:R-:W-:Y:S05]  /*1b950*/  BSYNC B1 ;  /* 0x0000000000017941 */ /* 0x000fea0003800000 */
.L_x_425:
        /* <DEDUP_REMOVED lines=14> */
.L_x_428:
[----:B------:R-:W-:Y:S05]  /*1ba40*/  BSYNC B1 ;  /* 0x0000000000017941 */ /* 0x000fea0003800000 */
.L_x_427:
        /* <DEDUP_REMOVED lines=13> */
.L_x_430:
[----:B------:R-:W-:Y:S05]  /*1bb20*/  BSYNC B1 ;  /* 0x0000000000017941 */ /* 0x000fea0003800000 */
.L_x_429:
        /* <DEDUP_REMOVED lines=13> */
.L_x_432:
[----:B------:R-:W-:Y:S05]  /*1bc00*/  BSYNC B1 ;  /* 0x0000000000017941 */ /* 0x000fea0003800000 */
.L_x_431:
        /* <DEDUP_REMOVED lines=14> */
.L_x_434:
[----:B------:R-:W-:Y:S05]  /*1bcf0*/  BSYNC B1 ;  /* 0x0000000000017941 */ /* 0x000fea0003800000 */
.L_x_433:
        /* <DEDUP_REMOVED lines=14> */
.L_x_436:
[----:B------:R-:W-:Y:S05]  /*1bde0*/  BSYNC B1 ;  /* 0x0000000000017941 */ /* 0x000fea0003800000 */
.L_x_435:
        /* <DEDUP_REMOVED lines=13> */
.L_x_438:
[----:B------:R-:W-:Y:S05]  /*1bec0*/  BSYNC B1 ;  /* 0x0000000000017941 */ /* 0x000fea0003800000 */
.L_x_437:
        /* <DEDUP_REMOVED lines=13> */
.L_x_440:
[----:B------:R-:W-:Y:S05]  /*1bfa0*/  BSYNC B1 ;  /* 0x0000000000017941 */ /* 0x000fea0003800000 */
.L_x_439:
        /* <DEDUP_REMOVED lines=14> */
.L_x_442:
[----:B------:R-:W-:Y:S05]  /*1c090*/  BSYNC B1 ;  /* 0x0000000000017941 */ /* 0x000fea0003800000 */
.L_x_441:
        /* <DEDUP_REMOVED lines=14> */
.L_x_444:
[----:B------:R-:W-:Y:S05]  /*1c180*/  BSYNC B1 ;  /* 0x0000000000017941 */ /* 0x000fea0003800000 */
.L_x_443:
        /* <DEDUP_REMOVED lines=13> */
.L_x_446:
[----:B------:R-:W-:Y:S05]  /*1c260*/  BSYNC B1 ;  /* 0x0000000000017941 */ /* 0x000fea0003800000 */
.L_x_445:
        /* <DEDUP_REMOVED lines=13> */
.L_x_448:
[----:B------:R-:W-:Y:S05]  /*1c340*/  BSYNC B1 ;  /* 0x0000000000017941 */ /* 0x000fea0003800000 */
.L_x_447:
        /* <DEDUP_REMOVED lines=14> */
.L_x_450:
[----:B------:R-:W-:Y:S05]  /*1c430*/  BSYNC B1 ;  /* 0x0000000000017941 */ /* 0x000fea0003800000 */
.L_x_449:
        /* <DEDUP_REMOVED lines=14> */
.L_x_452:
[----:B------:R-:W-:Y:S05]  /*1c520*/  BSYNC B1 ;  /* 0x0000000000017941 */ /* 0x000fea0003800000 */
.L_x_451:
        /* <DEDUP_REMOVED lines=13> */
.L_x_454:
[----:B------:R-:W-:Y:S05]  /*1c600*/  BSYNC B1 ;  /* 0x0000000000017941 */ /* 0x000fea0003800000 */
.L_x_453:
        /* <DEDUP_REMOVED lines=13> */
.L_x_456:
[----:B------:R-:W-:Y:S05]  /*1c6e0*/  BSYNC B1 ;  /* 0x0000000000017941 */ /* 0x000fea0003800000 */
.L_x_455:
        /* <DEDUP_REMOVED lines=14> */
.L_x_458:
[----:B------:R-:W-:Y:S05]  /*1c7d0*/  BSYNC B1 ;  /* 0x0000000000017941 */ /* 0x000fea0003800000 */
.L_x_457:
        /* <DEDUP_REMOVED lines=14> */
.L_x_460:
[----:B------:R-:W-:Y:S05]  /*1c8c0*/  BSYNC B1 ;  /* 0x0000000000017941 */ /* 0x000fea0003800000 */
.L_x_459:
        /* <DEDUP_REMOVED lines=13> */
.L_x_462:
[----:B------:R-:W-:Y:S05]  /*1c9a0*/  BSYNC B1 ;  /* 0x0000000000017941 */ /* 0x000fea0003800000 */
.L_x_461:
        /* <DEDUP_REMOVED lines=13> */
.L_x_464:
[----:B------:R-:W-:Y:S05]  /*1ca80*/  BSYNC B1 ;  /* 0x0000000000017941 */ /* 0x000fea0003800000 */
.L_x_463:
        /* <DEDUP_REMOVED lines=14> */
.L_x_466:
[----:B------:R-:W-:Y:S05]  /*1cb70*/  BSYNC B1 ;  /* 0x0000000000017941 */ /* 0x000fea0003800000 */
.L_x_465:
        /* <DEDUP_REMOVED lines=14> */
.L_x_468:
[----:B------:R-:W-:Y:S05]  /*1cc60*/  BSYNC B1 ;  /* 0x0000000000017941 */ /* 0x000fea0003800000 */
.L_x_467:
        /* <DEDUP_REMOVED lines=13> */
.L_x_470:
[----:B------:R-:W-:Y:S05]  /*1cd40*/  BSYNC B1 ;  /* 0x0000000000017941 */ /* 0x000fea0003800000 */
.L_x_469:
        /* <DEDUP_REMOVED lines=13> */
.L_x_472:
[----:B------:R-:W-:Y:S05]  /*1ce20*/  BSYNC B1 ;  /* 0x0000000000017941 */ /* 0x000fea0003800000 */
.L_x_471:
        /* <DEDUP_REMOVED lines=14> */
.L_x_474:
[----:B------:R-:W-:Y:S05]  /*1cf10*/  BSYNC B1 ;  /* 0x0000000000017941 */ /* 0x000fea0003800000 */
.L_x_473:
        /* <DEDUP_REMOVED lines=14> */
.L_x_476:
[----:B------:R-:W-:Y:S05]  /*1d000*/  BSYNC B1 ;  /* 0x0000000000017941 */ /* 0x000fea0003800000 */
.L_x_475:
        /* <DEDUP_REMOVED lines=13> */
.L_x_478:
[----:B------:R-:W-:Y:S05]  /*1d0e0*/  BSYNC B1 ;  /* 0x0000000000017941 */ /* 0x000fea0003800000 */
.L_x_477:
        /* <DEDUP_REMOVED lines=13> */
.L_x_480:
[----:B------:R-:W-:Y:S05]  /*1d1c0*/  BSYNC B1 ;  /* 0x0000000000017941 */ /* 0x000fea0003800000 */
.L_x_479:
        /* <DEDUP_REMOVED lines=14> */
.L_x_482:
[----:B------:R-:W-:Y:S05]  /*1d2b0*/  BSYNC B1 ;  /* 0x0000000000017941 */ /* 0x000fea0003800000 */
.L_x_481:
        /* <DEDUP_REMOVED lines=14> */
.L_x_484:
[----:B------:R-:W-:Y:S05]  /*1d3a0*/  BSYNC B1 ;  /* 0x0000000000017941 */ /* 0x000fea0003800000 */
.L_x_483:
        /* <DEDUP_REMOVED lines=13> */
.L_x_486:
[----:B------:R-:W-:Y:S05]  /*1d480*/  BSYNC B1 ;  /* 0x0000000000017941 */ /* 0x000fea0003800000 */
.L_x_485:
        /* <DEDUP_REMOVED lines=13> */
.L_x_488:
[----:B------:R-:W-:Y:S05]  /*1d560*/  BSYNC B1 ;  /* 0x0000000000017941 */ /* 0x000fea0003800000 */
.L_x_487:
        /* <DEDUP_REMOVED lines=14> */
.L_x_490:
[----:B------:R-:W-:Y:S05]  /*1d650*/  BSYNC B1 ;  /* 0x0000000000017941 */ /* 0x000fea0003800000 */
.L_x_489:
        /* <DEDUP_REMOVED lines=14> */
.L_x_492:
[----:B------:R-:W-:Y:S05]  /*1d740*/  BSYNC B1 ;  /* 0x0000000000017941 */ /* 0x000fea0003800000 */
.L_x_491:
        /* <DEDUP_REMOVED lines=13> */
.L_x_494:
[----:B------:R-:W-:Y:S05]  /*1d820*/  BSYNC B1 ;  /* 0x0000000000017941 */ /* 0x000fea0003800000 */
.L_x_493:
        /* <DEDUP_REMOVED lines=13> */
.L_x_496:
[----:B------:R-:W-:Y:S05]  /*1d900*/  BSYNC B1 ;  /* 0x0000000000017941 */ /* 0x000fea0003800000 */
.L_x_495:
        /* <DEDUP_REMOVED lines=14> */
.L_x_498:
[----:B------:R-:W-:Y:S05]  /*1d9f0*/  BSYNC B1 ;  /* 0x0000000000017941 */ /* 0x000fea0003800000 */
.L_x_497:
        /* <DEDUP_REMOVED lines=14> */
.L_x_500:
[----:B------:R-:W-:Y:S05]  /*1dae0*/  BSYNC B1 ;  /* 0x0000000000017941 */ /* 0x000fea0003800000 */
.L_x_499:
        /* <DEDUP_REMOVED lines=13> */
.L_x_502:
[----:B------:R-:W-:Y:S05]  /*1dbc0*/  BSYNC B1 ;  /* 0x0000000000017941 */ /* 0x000fea0003800000 */
.L_x_501:
        /* <DEDUP_REMOVED lines=13> */
.L_x_504:
[----:B------:R-:W-:Y:S05]  /*1dca0*/  BSYNC B1 ;  /* 0x0000000000017941 */ /* 0x000fea0003800000 */
.L_x_503:
        /* <DEDUP_REMOVED lines=14> */
.L_x_506:
[----:B------:R-:W-:Y:S05]  /*1dd90*/  BSYNC B1 ;  /* 0x0000000000017941 */ /* 0x000fea0003800000 */
.L_x_505:
        /* <DEDUP_REMOVED lines=14> */
.L_x_508:
[----:B------:R-:W-:Y:S05]  /*1de80*/  BSYNC B1 ;  /* 0x0000000000017941 */ /* 0x000fea0003800000 */
.L_x_507:
        /* <DEDUP_REMOVED lines=13> */
.L_x_510:
[----:B------:R-:W-:Y:S05]  /*1df60*/  BSYNC B1 ;  /* 0x0000000000017941 */ /* 0x000fea0003800000 */
.L_x_509:
        /* <DEDUP_REMOVED lines=13> */
.L_x_512:
[----:B------:R-:W-:Y:S05]  /*1e040*/  BSYNC B1 ;  /* 0x0000000000017941 */ /* 0x000fea0003800000 */
.L_x_511:
        /* <DEDUP_REMOVED lines=14> */
.L_x_514:
[----:B------:R-:W-:Y:S05]  /*1e130*/  BSYNC B1 ;  /* 0x0000000000017941 */ /* 0x000fea0003800000 */
.L_x_513:
        /* <DEDUP_REMOVED lines=14> */
.L_x_516:
[----:B------:R-:W-:Y:S05]  /*1e220*/  BSYNC B1 ;  /* 0x0000000000017941 */ /* 0x000fea0003800000 */
.L_x_515:
        /* <DEDUP_REMOVED lines=13> */
.L_x_518:
[----:B------:R-:W-:Y:S05]  /*1e300*/  BSYNC B1 ;  /* 0x0000000000017941 */ /* 0x000fea0003800000 */
.L_x_517:
        /* <DEDUP_REMOVED lines=13> */
.L_x_520:
[----:B------:R-:W-:Y:S05]  /*1e3e0*/  BSYNC B1 ;  /* 0x0000000000017941 */ /* 0x000fea0003800000 */
.L_x_519:
        /* <DEDUP_REMOVED lines=14> */
.L_x_522:
[----:B------:R-:W-:Y:S05]  /*1e4d0*/  BSYNC B1 ;  /* 0x0000000000017941 */ /* 0x000fea0003800000 */
.L_x_521:
        /* <DEDUP_REMOVED lines=14> */
.L_x_524:
[----:B------:R-:W-:Y:S05]  /*1e5c0*/  BSYNC B1 ;  /* 0x0000000000017941 */ /* 0x000fea0003800000 */
.L_x_523:
        /* <DEDUP_REMOVED lines=13> */
.L_x_526:
[----:B------:R-:W-:Y:S05]  /*1e6a0*/  BSYNC B1 ;  /* 0x0000000000017941 */ /* 0x000fea0003800000 */
.L_x_525:
        /* <DEDUP_REMOVED lines=13> */
.L_x_528:
[----:B------:R-:W-:Y:S05]  /*1e780*/  BSYNC B1 ;  /* 0x0000000000017941 */ /* 0x000fea0003800000 */
.L_x_527:
        /* <DEDUP_REMOVED lines=14> */
.L_x_530:
[----:B------:R-:W-:Y:S05]  /*1e870*/  BSYNC B1 ;  /* 0x0000000000017941 */ /* 0x000fea0003800000 */
.L_x_529:
        /* <DEDUP_REMOVED lines=14> */
.L_x_532:
[----:B------:R-:W-:Y:S05]  /*1e960*/  BSYNC B1 ;  /* 0x0000000000017941 */ /* 0x000fea0003800000 */
.L_x_531:
        /* <DEDUP_REMOVED lines=13> */
.L_x_534:
[----:B------:R-:W-:Y:S05]  /*1ea40*/  BSYNC B1 ;  /* 0x0000000000017941 */ /* 0x000fea0003800000 */
.L_x_533:
        /* <DEDUP_REMOVED lines=13> */
.L_x_536:
[----:B------:R-:W-:Y:S05]  /*1eb20*/  BSYNC B1 ;  /* 0x0000000000017941 */ /* 0x000fea0003800000 */
.L_x_535:
        /* <DEDUP_REMOVED lines=14> */
.L_x_538:
[----:B------:R-:W-:Y:S05]  /*1ec10*/  BSYNC B1 ;  /* 0x0000000000017941 */ /* 0x000fea0003800000 */
.L_x_537:
[----:B----4-:R-:W4:Y:S01]  /*1ec20*/  LDL.LU R5, [R1+0x444] ;  /* 0x0004440001057983 */ /* 0x010f220000300800 */
[----:B-----5:R-:W-:Y:S01]  /*1ec30*/  LOP3.LUT R4, R4, 0xff, RZ, 0xc0, !PT ;  /* 0x000000ff04047812 */ /* 0x020fe200078ec0ff */
[----:B------:R-:W-:Y:S01]  /*1ec40*/  BSSY B1, `(.L_x_539) ;  /* 0x000000c000017945 */ /* 0x000fe20003800000 */
[----:B------:R-:W-:Y:S02]  /*1ec50*/  ISETP.GE.AND P1, PT, R0, 0x1fa, PT ;  /* 0x000001fa0000780c */ /* 0x000fe40003f26270 */
[----:B------:R-:W-:Y:S02]  /*1ec60*/  F2FP.F16.E4M3.UNPACK_B R4, R4 ;  /* 0x00000004ff04723e */ /* 0x000fe400020006ff */
[----:B------:R-:W-:Y:S02]  /*1ec70*/  ISETP.LT.OR P4, PT, R30, 0x1, !P1 ;  /* 0x000000011e00780c */ /* 0x000fe40004f81670 */
[----:B------:R-:W-:Y:S01]  /*1ec80*/  PRMT R0, RZ, 0x7610, R0 ;  /* 0x00007610ff007816 */ /* 0x000fe20000000000 */
[----:B------:R-:W-:-:S05]  /*1ec90*/  HADD2.F32 R4, -RZ, R4.H0_H0 ;  /* 0x20000004ff047230 */ /* 0x000fca0000004100 */
[----:B------:R-:W-:-:S04]  /*1eca0*/  FMUL R4, R4, UR23 ;  /* 0x0000001704047c20 */ /* 0x000fc80008400000 */
[----:B----4-:R-:W-:-:S05]  /*1ecb0*/  FFMA R4, R5, UR22, R4 ;  /* 0x0000001605047c23 */ /* 0x010fca0008000004 */
[----:B------:R-:W-:-:S05]  /*1ecc0*/  F2FP.SATFINITE.E4M3.F32.PACK_AB_MERGE_C R5, RZ, R4, RZ ;  /* 0x00000004ff05723e */ /* 0x000fca00048070ff */
[----:B------:R4:W-:Y:S01]  /*1ecd0*/  @!P2 STG.E.U8 desc[UR20][R24.64+0x1f8], R5 ;  /* 0x0001f8051800a986 */ /* 0x0009e2000c101114 */
[----:B------:R-:W-:Y:S05]  /*1ece0*/  @P4 BRA `(.L_x_540) ;  /* 0x0000000000044947 */ /* 0x000fea0003800000 */
[----:B------:R0:W5:Y:S02]  /*1ecf0*/  LDG.E.U8 R0, desc[UR20][R28.64+0x1f9] ;  /* 0x0001f9141c007981 */ /* 0x000164000c1e1100 */
.L_x_540:
[----:B------:R-:W-:Y:S05]  /*1ed00*/  BSYNC B1 ;  /* 0x0000000000017941 */ /* 0x000fea0003800000 */
.L_x_539:
[----:B------:R-:W2:Y:S01]  /*1ed10*/  LDL.LU R4, [R1+0x448] ;  /* 0x0004480001047983 */ /* 0x000ea20000300800 */
[----:B-----5:R-:W-:Y:S01]  /*1ed20*/  LOP3.LUT R0, R0, 0xff, RZ, 0xc0, !PT ;  /* 0x000000ff00007812 */ /* 0x020fe200078ec0ff */
[----:B------:R-:W-:Y:S01]  /*1ed30*/  BSSY B1, `(.L_x_541) ;  /* 0x000000b000017945 */ /* 0x000fe20003800000 */
[----:B------:R-:W-:Y:S02]  /*1ed40*/  ISETP.LT.OR P0, PT, R30, 0x9, !P0 ;  /* 0x000000091e00780c */ /* 0x000fe40004701670 */
[----:B------:R-:W-:-:S05]  /*1ed50*/  F2FP.F16.E4M3.UNPACK_B R0, R0 ;  /* 0x00000000ff00723e */ /* 0x000fca00020006ff */
[----:B------:R-:W-:-:S05]  /*1ed60*/  HADD2.F32 R0, -RZ, R0.H0_H0 ;  /* 0x20000000ff007230 */ /* 0x000fca0000004100 */
[----:B------:R-:W-:-:S04]  /*1ed70*/  FMUL R0, R0, UR23 ;  /* 0x0000001700007c20 */ /* 0x000fc80008400000 */
[----:B--2---:R-:W-:-:S05]  /*1ed80*/  FFMA R0, R4, UR22, R0 ;  /* 0x0000001604007c23 */ /* 0x004fca0008000000 */
[----:B----4-:R-:W-:Y:S02]  /*1ed90*/  F2FP.SATFINITE.E4M3.F32.PACK_AB_MERGE_C R5, RZ, R0, RZ ;  /* 0x00000000ff05723e */ /* 0x010fe400048070ff */
[----:B------:R-:W-:-:S03]  /*1eda0*/  PRMT R0, RZ, 0x7610, R0 ;  /* 0x00007610ff007816 */ /* 0x000fc60000000000 */
[----:B------:R2:W-:Y:S01]  /*1edb0*/  @!P4 STG.E.U8 desc[UR20][R24.64+0x1f9], R5 ;  /* 0x0001f9051800c986 */ /* 0x0005e2000c101114 */
[----:B------:R-:W-:Y:S05]  /*1edc0*/  @P0 BRA `(.L_x_542) ;  /* 0x0000000000040947 */ /* 0x000fea0003800000 */
[----:B------:R4:W5:Y:S02]  /*1edd0*/  LDG.E.U8 R0, desc[UR20][R2.64+0x1f8] ;  /* 0x0001f81402007981 */ /* 0x000964000c1e1100 */
.L_x_542:
[----:B------:R-:W-:Y:S05]  /*1ede0*/  BSYNC B1 ;  /* 0x0000000000017941 */ /* 0x000fea0003800000 */
.L_x_541:
[----:B------:R-:W3:Y:S01]  /*1edf0*/  LDL.LU R4, [R1+0x44c] ;  /* 0x00044c0001047983 */ /* 0x000ee20000300800 */
[----:B-----5:R-:W-:Y:S01]  /*1ee00*/  LOP3.LUT R0, R0, 0xff, RZ, 0xc0, !PT ;  /* 0x000000ff00007812 */ /* 0x020fe200078ec0ff */
[----:B------:R-:W-:Y:S01]  /*1ee10*/  BSSY B1, `(.L_x_543) ;  /* 0x000000b000017945 */ /* 0x000fe20003800000 */
[----:B------:R-:W-:Y:S02]  /*1ee20*/  ISETP.LT.OR P1, PT, R30, 0x9, !P1 ;  /* 0x000000091e00780c */ /* 0x000fe40004f21670 */
[----:B------:R-:W-:-:S05]  /*1ee30*/  F2FP.F16.E4M3.UNPACK_B R0, R0 ;  /* 0x00000000ff00723e */ /* 0x000fca00020006ff */
[----:B------:R-:W-:-:S05]  /*1ee40*/  HADD2.F32 R0, -RZ, R0.H0_H0 ;  /* 0x20000000ff007230 */ /* 0x000fca0000004100 */
[----:B------:R-:W-:-:S04]  /*1ee50*/  FMUL R0, R0, UR23 ;  /* 0x0000001700007c20 */ /* 0x000fc80008400000 */
[----:B---3--:R-:W-:-:S05]  /*1ee60*/  FFMA R0, R4, UR22, R0 ;  /* 0x0000001604007c23 */ /* 0x008fca0008000000 */
[----:B--2---:R-:W-:Y:S02]  /*1ee70*/  F2FP.SATFINITE.E4M3.F32.PACK_AB_MERGE_C R5, RZ, R0, RZ ;  /* 0x00000000ff05723e */ /* 0x004fe400048070ff */
[----:B------:R-:W-:-:S03]  /*1ee80*/  PRMT R0, RZ, 0x7610, R0 ;  /* 0x00007610ff007816 */ /* 0x000fc60000000000 */
[----:B------:R2:W-:Y:S01]  /*1ee90*/  @!P0 STG.E.U8 desc[UR20][R26.64+0x1f8], R5 ;  /* 0x0001f8051a008986 */ /* 0x0005e2000c101114 */
[----:B------:R-:W-:Y:S05]  /*1eea0*/  @P1 BRA `(.L_x_544) ;  /* 0x0000000000041947 */ /* 0x000fea0003800000 */
[----:B------:R3:W5:Y:S02]  /*1eeb0*/  LDG.E.U8 R0, desc[UR20][R2.64+0x1f9] ;  /* 0x0001f91402007981 */ /* 0x000764000c1e1100 */
.L_x_544:
[----:B------:R-:W-:Y:S05]  /*1eec0*/  BSYNC B1 ;  /* 0x0000000000017941 */ /* 0x000fea0003800000 */
.L_x_543:
[----:B------:R-:W-:Y:S05]  /*1eed0*/  @P1 BRA `(.L_x_545) ;  /* 0x0000005000781947 */ /* 0x000fea0003800000 */
[----:B0--34-:R-:W3:Y:S01]  /*1eee0*/  LDL.LU R2, [R1+0x450] ;  /* 0x0004500001027983 */ /* 0x019ee20000300800 */
[----:B-----5:R-:W-:-:S04]  /*1eef0*/  LOP3.LUT R0, R0, 0xff, RZ, 0xc0, !PT ;  /* 0x000000ff00007812 */ /* 0x020fc800078ec0ff */
[----:B------:R-:W-:-:S05]  /*1ef00*/  F2FP.F16.E4M3.UNPACK_B R0, R0 ;  /* 0x00000000ff00723e */ /* 0x000fca00020006ff */
[----:B------:R-:W-:-:S05]  /*1ef10*/  HADD2.F32 R0, -RZ, R0.H0_H0 ;  /* 0x20000000ff007230 */ /* 0x000fca0000004100 */
[----:B------:R-:W-:-:S04]  /*1ef20*/  FMUL R0, R0, UR23 ;  /* 0x0000001700007c20 */ /* 0x000fc80008400000 */
[----:B---3--:R-:W-:-:S05]  /*1ef30*/  FFMA R0, R2, UR22, R0 ;  /* 0x0000001602007c23 */ /* 0x008fca0008000000 */
[----:B------:R-:W-:-:S05]  /*1ef40*/  F2FP.SATFINITE.E4M3.F32.PACK_AB_MERGE_C R3, RZ, R0, RZ ;  /* 0x00000000ff03723e */ /* 0x000fca00048070ff */
[----:B------:R0:W-:Y:S01]  /*1ef50*/  STG.E.U8 desc[UR20][R26.64+0x1f9], R3 ;  /* 0x0001f9031a007986 */ /* 0x0001e2000c101114 */
[----:B------:R-:W-:Y:S05]  /*1ef60*/  BRA `(.L_x_545) ;  /* 0x0000005000547947 */ /* 0x000fea0003800000 */
.L_x_32:
[----:B------:R-:W-:Y:S01]  /*1ef70*/  ISETP.GE.AND P0, PT, R0, 0x1, PT ;  /* 0x000000010000780c */ /* 0x000fe20003f06270 */
[----:B------:R-:W-:Y:S01]  /*1ef80*/  FMUL R3, R3, UR22 ;  /* 0x0000001603037c20 */ /* 0x000fe20008400000 */
[----:B------:R-:W3:Y:S02]  /*1ef90*/  LDL.LU R2, [R1+0x200] ;  /* 0x0002000001027983 */ /* 0x000ee40000300800 */
[----:B------:R-:W-:Y:S02]  /*1efa0*/  ISETP.LT.OR P1, PT, R30, 0x1, !P0 ;  /* 0x000000011e00780c */ /* 0x000fe40004721670 */
[----:B------:R-:W-:Y:S01]  /*1efb0*/  F2FP.SATFINITE.E4M3.F32.PACK_AB_MERGE_C R3, RZ, R3, RZ ;  /* 0x00000003ff03723e */ /* 0x000fe200048070ff */
[----:B------:R-:W-:Y:S01]  /*1efc0*/  FMUL R4, R4, UR22 ;  /* 0x0000001604047c20 */ /* 0x000fe20008400000 */
[----:B------:R-:W-:Y:S01]  /*1efd0*/  ISETP.LT.OR P0, PT, R30, 0x9, !P0 ;  /* 0x000000091e00780c */ /* 0x000fe20004701670 */
[----:B------:R-:W-:Y:S01]  /*1efe0*/  FMUL R5, R5, UR22 ;  /* 0x0000001605057c20 */ /* 0x000fe20008400000 */
[----:B------:R-:W-:Y:S01]  /*1eff0*/  FMUL R6, R6, UR22 ;  /* 0x0000001606067c20 */ /* 0x000fe20008400000 */
[----:B------:R-:W-:Y:S01]  /*1f000*/  FMUL R7, R7, UR22 ;  /* 0x0000001607077c20 */ /* 0x000fe20008400000 */
[----:B------:R-:W-:Y:S01]  /*1f010*/  FMUL R8, R8, UR22 ;  /* 0x0000001608087c20 */ /* 0x000fe20008400000 */
[----:B------:R-:W-:Y:S01]  /*1f020*/  FMUL R9, R9, UR22 ;  /* 0x0000001609097c20 */ /* 0x000fe20008400000 */
[----:B------:R-:W-:Y:S01]  /*1f030*/  FMUL R10, R10, UR22 ;  /* 0x000000160a0a7c20 */ /* 0x000fe20008400000 */
[----:B------:R-:W-:Y:S01]  /*1f040*/  FMUL R11, R11, UR22 ;  /* 0x000000160b0b7c20 */ /* 0x000fe20008400000 */
[----:B------:R-:W-:Y:S01]  /*1f050*/  FMUL R12, R12, UR22 ;  /* 0x000000160c0c7c20 */ /* 0x000fe20008400000 */
[----:B------:R0:W-:Y:S01]  /*1f060*/  @!P1 STG.E.U8 desc[UR20][R24.64], R3 ;  /* 0x0000000318009986 */ /* 0x0001e2000c101114 */
[----:B------:R-:W-:Y:S01]  /*1f070*/  ISETP.GE.AND P1, PT, R0, 0x2, PT ;  /* 0x000000020000780c */ /* 0x000fe20003f26270 */
[----:B------:R-:W-:Y:S01]  /*1f080*/  FMUL R14, R14, UR22 ;  /* 0x000000160e0e7c20 */ /* 0x000fe20008400000 */
[----:B------:R-:W-:Y:S01]  /*1f090*/  FMUL R13, R13, UR22 ;  /* 0x000000160d0d7c20 */ /* 0x000fe20008400000 */
[----:B------:R-:W-:Y:S01]  /*1f0a0*/  FMUL R15, R15, UR22 ;  /* 0x000000160f0f7c20 */ /* 0x000fe20008400000 */
[----:B------:R-:W-:Y:S01]  /*1f0b0*/  ISETP.LT.OR P2, PT, R30, 0x1, !P1 ;  /* 0x000000011e00780c */ /* 0x000fe20004f41670 */
[----:B------:R-:W-:Y:S01]  /*1f0c0*/  FMUL R16, R16, UR22 ;  /* 0x0000001610107c20 */ /* 0x000fe20008400000 */
[----:B------:R-:W-:Y:S01]  /*1f0d0*/  F2FP.SATFINITE.E4M3.F32.PACK_AB_MERGE_C R4, RZ, R4, RZ ;  /* 0x00000004ff04723e */ /* 0x000fe200048070ff */
[----:B------:R-:W-:Y:S01]  /*1f0e0*/  FMUL R17, R17, UR22 ;  /* 0x0000001611117c20 */ /* 0x000fe20008400000 */
[----:B------:R-:W-:Y:S01]  /*1f0f0*/  F2FP.SATFINITE.E4M3.F32.PACK_AB_MERGE_C R5, RZ, R5, RZ ;  /* 0x00000005ff05723e */ /* 0x000fe200048070ff */
[----:B------:R-:W-:Y:S01]  /*1f100*/  FMUL R18, R18, UR22 ;  /* 0x0000001612127c20 */ /* 0x000fe20008400000 */
[----:B------:R-:W-:Y:S01]  /*1f110*/  FMUL R20, R20, UR22 ;  /* 0x0000001614147c20 */ /* 0x000fe20008400000 */
[----:B------:R-:W-:Y:S01]  /*1f120*/  FMUL R19, R19, UR22 ;  /* 0x0000001613137c20 */ /* 0x000fe20008400000 */
[----:B------:R-:W-:Y:S01]  /*1f130*/  FMUL R21, R21, UR22 ;  /* 0x0000001615157c20 */ /* 0x000fe20008400000 */
[----:B------:R-:W-:Y:S01]  /*1f140*/  FMUL R22, R22, UR22 ;  /* 0x0000001616167c20 */ /* 0x000fe20008400000 */
[----:B------:R-:W4:Y:S04]  /*1f150*/  LDL.LU R31, [R1+0x204] ;  /* 0x00020400011f7983 */ /* 0x000f280000300800 */
[----:B------:R-:W-:Y:S04]  /*1f160*/  @!P2 STG.E.U8 desc[UR20][R24.64+0x1], R4 ;  /* 0x000001041800a986 */ /* 0x000fe8000c101114 */
[----:B------:R1:W-:Y:S01]  /*1f170*/  @!P0 STG.E.U8 desc[UR20][R26.64], R5 ;  /* 0x000000051a008986 */ /* 0x0003e2000c101114 */
[----:B------:R-:W-:-:S02]  /*1f180*/  ISETP.LT.OR P0, PT, R30, 0x9, !P1 ;  /* 0x000000091e00780c */ /* 0x000fc40004f01670 */
[----:B------:R-:W-:Y:S01]  /*1f190*/  F2FP.SATFINITE.E4M3.F32.PACK_AB_MERGE_C R6, RZ, R6, RZ ;  /* 0x00000006ff06723e */ /* 0x000fe200048070ff */
[----:B------:R-:W5:Y:S01]  /*1f1a0*/  LDL.LU R34, [R1+0x208] ;  /* 0x0002080001227983 */ /* 0x000f620000300800 */
[----:B------:R-:W-:Y:S02]  /*1f1b0*/  ISETP.GE.AND P1, PT, R0, 0x9, PT ;  /* 0x000000090000780c */ /* 0x000fe40003f26270 */
[----:B------:R-:W-:Y:S01]  /*1f1c0*/  F2FP.SATFINITE.E4M3.F32.PACK_AB_MERGE_C R7, RZ, R7, RZ ;  /* 0x00000007ff07723e */ /* 0x000fe200048070ff */
[----:B------:R-:W-:Y:S01]  /*1f1d0*/  FMUL R23, R23, UR22 ;  /* 0x0000001617177c20 */ /* 0x000fe20008400000 */
[----:B------:R-:W-:Y:S01]  /*1f1e0*/  ISETP.LT.OR P2, PT, R30, 0x1, !P1 ;  /* 0x000000011e00780c */ /* 0x000fe20004f41670 */
[----:B------:R-:W2:Y:S04]  /*1f1f0*/  LDL.LU R29, [R1+0x20c] ;  /* 0x00020c00011d7983 */ /* 0x000ea80000300800 */
[----:B------:R-:W-:Y:S01]  /*1f200*/  @!P0 STG.E.U8 desc[UR20][R26.64+0x1], R6 ;  /* 0x000001061a008986 */ /* 0x000fe2000c101114 */
[----:B------:R-:W-:-:S02]  /*1f210*/  ISETP.GE.AND P0, PT, R0, 0xa, PT ;  /* 0x0000000a0000780c */ /* 0x000fc40003f06270 */
[----:B------:R-:W-:Y:S01]  /*1f220*/  ISETP.LT.OR P1, PT, R30, 0x9, !P1 ;  /* 0x000000091e00780c */ /* 0x000fe20004f21670 */
[----:B------:R-:W-:Y:S01]  /*1f230*/  FMUL R152, R152, UR22 ;  /* 0x0000001698987c20 */ /* 0x000fe20008400000 */
[C---:B------:R-:W-:Y:S01]  /*1f240*/  ISETP.LT.OR P4, PT, R30.reuse, 0x1, !P0 ;  /* 0x000000011e00780c */ /* 0x040fe20004781670 */
[----:B------:R-:W-:Y:S01]  /*1f250*/  FMUL R153, R153, UR22 ;  /* 0x0000001699997c20 */ /* 0x000fe20008400000 */
[----:B------:R-:W-:Y:S01]  /*1f260*/  F2FP.SATFINITE.E4M3.F32.PACK_AB_MERGE_C R8, RZ, R8, RZ ;  /* 0x00000008ff08723e */ /* 0x000fe200048070ff */
[----:B------:R-:W-:Y:S01]  /*1f270*/  @!P2 STG.E.U8 desc[UR20][R24.64+0x8], R7 ;  /* 0x000008071800a986 */ /* 0x000fe2000c101114 */
[----:B------:R-:W-:Y:S02]  /*1f280*/  ISETP.LT.OR P0, PT, R30, 0x9, !P0 ;  /* 0x000000091e00780c */ /* 0x000fe40004701670 */
[----:B------:R-:W-:Y:S01]  /*1f290*/  ISETP.GE.AND P2, PT, R0, 0x11, PT ;  /* 0x000000110000780c */ /* 0x000fe20003f46270 */
[----:B------:R-:W2:Y:S01]  /*1f2a0*/  LDL.LU R33, [R1+0x210] ;  /* 0x0002100001217983 */ /* 0x000ea20000300800 */
[----:B------:R-:W-:-:S02]  /*1f2b0*/  F2FP.SATFINITE.E4M3.F32.PACK_AB_MERGE_C R9, RZ, R9, RZ ;  /* 0x00000009ff09723e */ /* 0x000fc400048070ff */
[----:B------:R-:W-:Y:S01]  /*1f2c0*/  F2FP.SATFINITE.E4M3.F32.PACK_AB_MERGE_C R10, RZ, R10, RZ ;  /* 0x0000000aff0a723e */ /* 0x000fe200048070ff */
[----:B------:R-:W2:Y:S04]  /*1f2d0*/  LDL.LU R28, [R1+0x214] ;  /* 0x00021400011c7983 */ /* 0x000ea80000300800 */
[----:B------:R-:W-:Y:S01]  /*1f2e0*/  @!P4 STG.E.U8 desc[UR20][R24.64+0x9], R8 ;  /* 0x000009081800c986 */ /* 0x000fe2000c101114 */
[----:B------:R-:W-:-:S03]  /*1f2f0*/  ISETP.LT.OR P4, PT, R30, 0x1, !P2 ;  /* 0x000000011e00780c */ /* 0x000fc60005781670 */
[----:B------:R-:W-:Y:S01]  /*1f300*/  @!P1 STG.E.U8 desc[UR20][R26.64+0x8], R9 ;  /* 0x000008091a009986 */ /* 0x000fe2000c101114 */
[----:B------:R-:W-:Y:S02]  /*1f310*/  ISETP.GE.AND P1, PT, R0, 0x12, PT ;  /* 0x000000120000780c */ /* 0x000fe40003f26270 */
[----:B------:R-:W-:Y:S01]  /*1f320*/  F2FP.SATFINITE.E4M3.F32.PACK_AB_MERGE_C R11, RZ, R11, RZ ;  /* 0x0000000bff0b723e */ /* 0x000fe200048070ff */
[----:B------:R-:W-:Y:S01]  /*1f330*/  @!P0 STG.E.U8 desc[UR20][R26.64+0x9], R10 ;  /* 0x0000090a1a008986 */ /* 0x000fe2000c101114 */
[C---:B------:R-:W-:Y:S02]  /*1f340*/  ISETP.LT.OR P5, PT, R30.reuse, 0x1, !P1 ;  /* 0x000000011e00780c */ /* 0x040fe40004fa1670 */
[----:B------:R-:W-:Y:S01]  /*1f350*/  ISETP.LT.OR P0, PT, R30, 0x9, !P2 ;  /* 0x000000091e00780c */ /* 0x000fe20005701670 */
[----:B------:R-:W-:Y:S01]  /*1f360*/  FMUL R154, R154, UR22 ;  /* 0x000000169a9a7c20 */ /* 0x000fe20008400000 */
[----:B------:R-:W-:Y:S01]  /*1f370*/  ISETP.LT.OR P1, PT, R30, 0x9, !P1 ;  /* 0x000000091e00780c */ /* 0x000fe20004f21670 */
[----:B------:R-:W-:Y:S01]  /*1f380*/  FMUL R156, R156, UR22 ;  /* 0x000000169c9c7c20 */ /* 0x000fe20008400000 */
[----:B------:R-:W-:Y:S01]  /*1f390*/  ISETP.GE.AND P2, PT, R0, 0x19, PT ;  /* 0x000000190000780c */ /* 0x000fe20003f46270 */
[----:B------:R-:W-:Y:S03]  /*1f3a0*/  @!P4 STG.E.U8 desc[UR20][R24.64+0x10], R11 ;  /* 0x0000100b1800c986 */ /* 0x000fe6000c101114 */
[----:B------:R-:W-:Y:S01]  /*1f3b0*/  ISETP.LT.OR P4, PT, R30, 0x1, !P2 ;  /* 0x000000011e00780c */ /* 0x000fe20005781670 */
[----:B------:R-:W-:Y:S01]  /*1f3c0*/  FMUL R155, R155, UR22 ;  /* 0x000000169b9b7c20 */ /* 0x000fe20008400000 */
[----:B------:R-:W-:Y:S01]  /*1f3d0*/  F2FP.SATFINITE.E4M3.F32.PACK_AB_MERGE_C R12, RZ, R12, RZ ;  /* 0x0000000cff0c723e */ /* 0x000fe200048070ff */
[----:B------:R-:W-:Y:S01]  /*1f3e0*/  FMUL R158, R158, UR22 ;  /* 0x000000169e9e7c20 */ /* 0x000fe20008400000 */
[----:B------:R-:W-:Y:S01]  /*1f3f0*/  F2FP.SATFINITE.E4M3.F32.PACK_AB_MERGE_C R14, RZ, R14, RZ ;  /* 0x0000000eff0e723e */ /* 0x000fe200048070ff */
[----:B------:R-:W-:Y:S01]  /*1f400*/  FMUL R157, R157, UR22 ;  /* 0x000000169d9d7c20 */ /* 0x000fe20008400000 */
[----:B------:R-:W-:Y:S01]  /*1f410*/  F2FP.SATFINITE.E4M3.F32.PACK_AB_MERGE_C R13, RZ, R13, RZ ;  /* 0x0000000dff0d723e */ /* 0x000fe200048070ff */
[----:B------:R-:W-:Y:S01]  /*1f420*/  @!P5 STG.E.U8 desc[UR20][R24.64+0x11], R12 ;  /* 0x0000110c1800d986 */ /* 0x000fe2000c101114 */
[----:B------:R-:W-:-:S03]  /*1f430*/  F2FP.SATFINITE.E4M3.F32.PACK_AB_MERGE_C R15, RZ, R15, RZ ;  /* 0x0000000fff0f723e */ /* 0x000fc600048070ff */
[----:B------:R-:W-:Y:S01]  /*1f440*/  @!P1 STG.E.U8 desc[UR20][R26.64+0x11], R14 ;  /* 0x0000110e1a009986 */ /* 0x000fe2000c101114 */
[----:B------:R-:W-:-:S03]  /*1f450*/  ISETP.GE.AND P1, PT, R0, 0x1a, PT ;  /* 0x0000001a0000780c */ /* 0x000fc60003f26270 */
[----:B------:R-:W-:Y:S01]  /*1f460*/  @!P0 STG.E.U8 desc[UR20][R26.64+0x10], R13 ;  /* 0x0000100d1a008986 */ /* 0x000fe2000c101114 */
[----:B------:R-:W-:-:S03]  /*1f470*/  ISETP.LT.OR P0, PT, R30, 0x9, !P2 ;  /* 0x000000091e00780c */ /* 0x000fc60005701670 */
[----:B------:R-:W-:Y:S01]  /*1f480*/  @!P4 STG.E.U8 desc[UR20][R24.64+0x18], R15 ;  /* 0x0000180f1800c986 */ /* 0x000fe2000c101114 */
[C---:B------:R-:W-:Y:S02]  /*1f490*/  ISETP.LT.OR P4, PT, R30.reuse, 0x1, !P1 ;  /* 0x000000011e00780c */ /* 0x040fe40004f81670 */
[----:B------:R-:W-:Y:S01]  /*1f4a0*/  ISETP.LT.OR P1, PT, R30, 0x9, !P1 ;  /* 0x000000091e00780c */ /* 0x000fe20004f21670 */
[----:B------:R-:W-:Y:S01]  /*1f4b0*/  FMUL R160, R160, UR22 ;  /* 0x00000016a0a07c20 */ /* 0x000fe20008400000 */
[----:B------:R-:W-:Y:S01]  /*1f4c0*/  F2FP.SATFINITE.E4M3.F32.PACK_AB_MERGE_C R16, RZ, R16, RZ ;  /* 0x00000010ff10723e */ /* 0x000fe200048070ff */
        /* <DEDUP_REMOVED lines=8> */
[----:B------:R-:W-:Y:S04]  /*1f550*/  @!P4 STG.E.U8 desc[UR20][R24.64+0x19], R16 ;  /* 0x000019101800c986 */ /* 0x000fe8000c101114 */
[----:B------:R-:W-:Y:S01]  /*1f560*/  @!P0 STG.E.U8 desc[UR20][R26.64+0x18], R17 ;  /* 0x000018111a008986 */ /* 0x000fe2000c101114 */
[----:B------:R-:W-:-:S03]  /*1f570*/  ISETP.GE.AND P0, PT, R0, 0x22, PT ;  /* 0x000000220000780c */ /* 0x000fc60003f06270 */
[----:B------:R-:W-:Y:S01]  /*1f580*/  @!P1 STG.E.U8 desc[UR20][R26.64+0x19], R18 ;  /* 0x000019121a009986 */ /* 0x000fe2000c101114 */
[----:B------:R-:W-:Y:S02]  /*1f590*/  ISETP.GE.AND P1, PT, R0, 0x21, PT ;  /* 0x000000210000780c */ /* 0x000fe40003f26270 */
[C---:B------:R-:W-:Y:S01]  /*1f5a0*/  ISETP.LT.OR P4, PT, R30.reuse, 0x1, !P0 ;  /* 0x000000011e00780c */ /* 0x040fe20004781670 */
[----:B------:R-:W-:Y:S01]  /*1f5b0*/  FMUL R163, R163, UR22 ;  /* 0x00000016a3a37c20 */ /* 0x000fe20008400000 */
[----:B------:R-:W-:Y:S01]  /*1f5c0*/  ISETP.LT.OR P2, PT, R30, 0x1, !P1 ;  /* 0x000000011e00780c */ /* 0x000fe20004f41670 */
[----:B------:R-:W-:Y:S01]  /*1f5d0*/  FMUL R166, R166, UR22 ;  /* 0x00000016a6a67c20 */ /* 0x000fe20008400000 */
[C---:B------:R-:W-:Y:S01]  /*1f5e0*/  ISETP.LT.OR P1, PT, R30.reuse, 0x9, !P1 ;  /* 0x000000091e00780c */ /* 0x040fe20004f21670 */
[----:B------:R-:W-:Y:S01]  /*1f5f0*/  FMUL R165, R165, UR22 ;  /* 0x00000016a5a57c20 */ /* 0x000fe20008400000 */
        /* <DEDUP_REMOVED lines=8> */
[----:B------:R-:W-:-:S03]  /*1f680*/  ISETP.GE.AND P4, PT, R0, 0x29, PT ;  /* 0x000000290000780c */ /* 0x000fc60003f86270 */
[----:B------:R-:W-:Y:S01]  /*1f690*/  @!P2 STG.E.U8 desc[UR20][R24.64+0x20], R19 ;  /* 0x000020131800a986 */ /* 0x000fe2000c101114 */
[----:B------:R-:W-:-:S03]  /*1f6a0*/  ISETP.GE.AND P2, PT, R0, 0x2a, PT ;  /* 0x0000002a0000780c */ /* 0x000fc60003f46270 */
[----:B------:R-:W-:Y:S01]  /*1f6b0*/  @!P1 STG.E.U8 desc[UR20][R26.64+0x20], R21 ;  /* 0x000020151a009986 */ /* 0x000fe2000c101114 */
[C---:B------:R-:W-:Y:S02]  /*1f6c0*/  ISETP.LT.OR P1, PT, R30.reuse, 0x1, !P4 ;  /* 0x000000011e00780c */ /* 0x040fe40006721670 */
[----:B------:R-:W-:Y:S01]  /*1f6d0*/  ISETP.LT.OR P5, PT, R30, 0x1, !P2 ;  /* 0x000000011e00780c */ /* 0x000fe200057a1670 */
[----:B------:R-:W-:Y:S01]  /*1f6e0*/  @!P0 STG.E.U8 desc[UR20][R26.64+0x21], R22 ;  /* 0x000021161a008986 */ /* 0x000fe2000c101114 */
[----:B------:R-:W-:Y:S02]  /*1f6f0*/  ISETP.GE.AND P0, PT, R0, 0x32, PT ;  /* 0x000000320000780c */ /* 0x000fe40003f06270 */
[C---:B------:R-:W-:Y:S01]  /*1f700*/  ISETP.LT.OR P4, PT, R30.reuse, 0x9, !P4 ;  /* 0x000000091e00780c */ /* 0x040fe20006781670 */
[----:B------:R-:W-:Y:S01]  /*1f710*/  FMUL R169, R169, UR22 ;  /* 0x00000016a9a97c20 */ /* 0x000fe20008400000 */
[----:B------:R-:W-:Y:S01]  /*1f720*/  ISETP.LT.OR P2, PT, R30, 0x9, !P2 ;  /* 0x000000091e00780c */ /* 0x000fe20005741670 */
[----:B------:R-:W-:Y:S01]  /*1f730*/  FMUL R172, R172, UR22 ;  /* 0x00000016acac7c20 */ /* 0x000fe20008400000 */
[----:B------:R-:W-:Y:S01]  /*1f740*/  ISETP.LT.OR P6, PT, R30, 0x1, !P0 ;  /* 0x000000011e00780c */ /* 0x000fe200047c1670 */
[----:B------:R-:W-:Y:S01]  /*1f750*/  FMUL R171, R171, UR22 ;  /* 0x00000016abab7c20 */ /* 0x000fe20008400000 */
[----:B------:R-:W-:Y:S01]  /*1f760*/  F2FP.SATFINITE.E4M3.F32.PACK_AB_MERGE_C R152, RZ, R152, RZ ;  /* 0x00000098ff98723e */ /* 0x000fe200048070ff */
[----:B------:R-:W-:Y:S01]  /*1f770*/  @!P1 STG.E.U8 desc[UR20][R24.64+0x28], R23 ;  /* 0x0000281718009986 */ /* 0x000fe2000c101114 */
[----:B------:R-:W-:-:S02]  /*1f780*/  F2FP.SATFINITE.E4M3.F32.PACK_AB_MERGE_C R153, RZ, R153, RZ ;  /* 0x00000099ff99723e */ /* 0x000fc400048070ff */
[----:B------:R-:W-:Y:S01]  /*1f790*/  ISETP.GE.AND P1, PT, R0, 0x31, PT ;  /* 0x000000310000780c */ /* 0x000fe20003f26270 */
[----:B------:R-:W-:Y:S01]  /*1f7a0*/  @!P5 STG.E.U8 desc[UR20][R24.64+0x29], R152 ;  /* 0x000029981800d986 */ /* 0x000fe2000c101114 */
[----:B------:R-:W-:Y:S02]  /*1f7b0*/  F2FP.SATFINITE.E4M3.F32.PACK_AB_MERGE_C R154, RZ, R154, RZ ;  /* 0x0000009aff9a723e */ /* 0x000fe400048070ff */
[----:B------:R-:W-:Y:S01]  /*1f7c0*/  F2FP.SATFINITE.E4M3.F32.PACK_AB_MERGE_C R156, RZ, R156, RZ ;  /* 0x0000009cff9c723e */ /* 0x000fe200048070ff */
[----:B------:R-:W-:Y:S01]  /*1f7d0*/  @!P4 STG.E.U8 desc[UR20][R26.64+0x28], R153 ;  /* 0x000028991a00c986 */ /* 0x000fe2000c101114 */
[----:B------:R-:W-:Y:S02]  /*1f7e0*/  ISETP.LT.OR P5, PT, R30, 0x1, !P1 ;  /* 0x000000011e00780c */ /* 0x000fe40004fa1670 */
[----:B------:R-:W-:Y:S01]  /*1f7f0*/  ISETP.GE.AND P4, PT, R0, 0x3a, PT ;  /* 0x0000003a0000780c */ /* 0x000fe20003f86270 */
[----:B------:R-:W-:Y:S01]  /*1f800*/  FMUL R174, R174, UR22 ;  /* 0x00000016aeae7c20 */ /* 0x000fe20008400000 */
[C---:B------:R-:W-:Y:S01]  /*1f810*/  ISETP.LT.OR P0, PT, R30.reuse, 0x9, !P0 ;  /* 0x000000091e00780c */ /* 0x040fe20004701670 */
[----:B------:R-:W-:Y:S01]  /*1f820*/  @!P2 STG.E.U8 desc[UR20][R26.64+0x29], R154 ;  /* 0x0000299a1a00a986 */ /* 0x000fe2000c101114 */
[----:B------:R-:W-:-:S03]  /*1f830*/  ISETP.LT.OR P1, PT, R30, 0x9, !P1 ;  /* 0x000000091e00780c */ /* 0x000fc60004f21670 */
[----:B------:R-:W-:Y:S01]  /*1f840*/  @!P6 STG.E.U8 desc[UR20][R24.64+0x31], R156 ;  /* 0x0000319c1800e986 */ /* 0x000fe2000c101114 */
[----:B------:R-:W-:Y:S02]  /*1f850*/  ISETP.LT.OR P6, PT, R30, 0x1, !P4 ;  /* 0x000000011e00780c */ /* 0x000fe400067c1670 */
[----:B------:R-:W-:Y:S01]  /*1f860*/  F2FP.SATFINITE.E4M3.F32.PACK_AB_MERGE_C R155, RZ, R155, RZ ;  /* 0x0000009bff9b723e */ /* 0x000fe200048070ff */
[----:B------:R-:W-:Y:S01]  /*1f870*/  FMUL R173, R173, UR22 ;  /* 0x00000016adad7c20 */ /* 0x000fe20008400000 */
[----:B------:R-:W-:Y:S01]  /*1f880*/  F2FP.SATFINITE.E4M3.F32.PACK_AB_MERGE_C R158, RZ, R158, RZ ;  /* 0x0000009eff9e723e */ /* 0x000fe200048070ff */
[----:B------:R-:W-:Y:S01]  /*1f890*/  FMUL R176, R176, UR22 ;  /* 0x00000016b0b07c20 */ /* 0x000fe20008400000 */
[----:B------:R-:W-:Y:S01]  /*1f8a0*/  ISETP.GE.AND P2, PT, R0, 0x39, PT ;  /* 0x000000390000780c */ /* 0x000fe20003f46270 */
[----:B------:R-:W-:Y:S01]  /*1f8b0*/  @!P5 STG.E.U8 desc[UR20][R24.64+0x30], R155 ;  /* 0x0000309b1800d986 */ /* 0x000fe2000c101114 */
[----:B------:R-:W-:Y:S02]  /*1f8c0*/  F2FP.SATFINITE.E4M3.F32.PACK_AB_MERGE_C R157, RZ, R157, RZ ;  /* 0x0000009dff9d723e */ /* 0x000fe400048070ff */
[----:B------:R-:W-:Y:S01]  /*1f8d0*/  F2FP.SATFINITE.E4M3.F32.PACK_AB_MERGE_C R160, RZ, R160, RZ ;  /* 0x000000a0ffa0723e */ /* 0x000fe200048070ff */
[----:B------:R-:W-:Y:S01]  /*1f8e0*/  @!P0 STG.E.U8 desc[UR20][R26.64+0x31], R158 ;  /* 0x0000319e1a008986 */ /* 0x000fe2000c101114 */
[----:B------:R-:W-:-:S02]  /*1f8f0*/  ISETP.LT.OR P5, PT, R30, 0x1, !P2 ;  /* 0x000000011e00780c */ /* 0x000fc400057a1670 */
        /* <DEDUP_REMOVED lines=9> */
[----:B0-----:R-:W-:Y:S01]  /*1f990*/  F2FP.SATFINITE.E4M3.F32.PACK_AB_MERGE_C R3, RZ, R162, RZ ;  /* 0x000000a2ff03723e */ /* 0x001fe200048070ff */
[----:B------:R-:W-:Y:S01]  /*1f9a0*/  FMUL R177, R177, UR22 ;  /* 0x00000016b1b17c20 */ /* 0x000fe20008400000 */
[----:B------:R-:W-:Y:S01]  /*1f9b0*/  ISETP.GE.AND P1, PT, R0, 0x41, PT ;  /* 0x000000410000780c */ /* 0x000fe20003f26270 */
[----:B------:R-:W-:Y:S01]  /*1f9c0*/  @!P5 STG.E.U8 desc[UR20][R24.64+0x38], R159 ;  /* 0x0000389f1800d986 */ /* 0x000fe2000c101114 */
[----:B------:R-:W-:Y:S02]  /*1f9d0*/  F2FP.SATFINITE.E4M3.F32.PACK_AB_MERGE_C R161, RZ, R161, RZ ;  /* 0x000000a1ffa1723e */ /* 0x000fe400048070ff */
[----:B-1----:R-:W-:Y:S01]  /*1f9e0*/  F2FP.SATFINITE.E4M3.F32.PACK_AB_MERGE_C R5, RZ, R164, RZ ;  /* 0x000000a4ff05723e */ /* 0x002fe200048070ff */
[----:B------:R0:W-:Y:S01]  /*1f9f0*/  @!P4 STG.E.U8 desc[UR20][R26.64+0x39], R3 ;  /* 0x000039031a00c986 */ /* 0x0001e2000c101114 */
[----:B------:R-:W-:-:S02]  /*1fa00*/  ISETP.LT.OR P5, PT, R30, 0x1, !P1 ;  /* 0x000000011e00780c */ /* 0x000fc40004fa1670 */
[----:B------:R-:W-:Y:S01]  /*1fa10*/  ISETP.GE.AND P4, PT, R0, 0x4a, PT ;  /* 0x0000004a0000780c */ /* 0x000fe20003f86270 */
[----:B------:R-:W-:Y:S01]  /*1fa20*/  FMUL R180, R180, UR22 ;  /* 0x00000016b4b47c20 */ /* 0x000fe20008400000 */
[C---:B------:R-:W-:Y:S01]  /*1fa30*/  ISETP.LT.OR P0, PT, R30.reuse, 0x9, !P0 ;  /* 0x000000091e00780c */ /* 0x040fe20004701670 */
[----:B------:R-:W-:Y:S01]  /*1fa40*/  @!P2 STG.E.U8 desc[UR20][R26.64+0x38], R161 ;  /* 0x000038a11a00a986 */ /* 0x000fe2000c101114 */
[----:B------:R-:W-:-:S03]  /*1fa50*/  ISETP.LT.OR P1, PT, R30, 0x9, !P1 ;  /* 0x000000091e00780c */ /* 0x000fc60004f21670 */
[----:B------:R1:W-:Y:S01]  /*1fa60*/  @!P6 STG.E.U8 desc[UR20][R24.64+0x41], R5 ;  /* 0x000041051800e986 */ /* 0x0003e2000c101114 */
        /* <DEDUP_REMOVED lines=8> */
[----:B------:R-:W-:Y:S01]  /*1faf0*/  ISETP.LT.OR P5, PT, R30, 0x1, !P2 ;  /* 0x000000011e00780c */ /* 0x000fe200057a1670 */
[----:B------:R0:W-:Y:S01]  /*1fb00*/  @!P0 STG.E.U8 desc[UR20][R26.64+0x41], R3 ;  /* 0x000041031a008986 */ /* 0x0001e2000c101114 */
[----:B-1----:R-:W-:-:S02]  /*1fb10*/  F2FP.SATFINITE.E4M3.F32.PACK_AB_MERGE_C R5, RZ, R168, RZ ;  /* 0x000000a8ff05723e */ /* 0x002fc400048070ff */
        /* <DEDUP_REMOVED lines=210> */
[----:B------:R-:W-:Y:S01]  /*20840*/  ISETP.LT.OR P6, PT, R30, 0x1, !P0 ;  /* 0x000000011e00780c */ /* 0x000fe200047c1670 */
[----:B------:R-:W-:Y:S01]  /*20850*/  FMUL R220, R220, UR22 ;  /* 0x00000016dcdc7c20 */ /* 0x000fe20008400000 */
        /* <DEDUP_REMOVED lines=73> */
[----:B---3--:R-:W-:Y:S01]  /*20cf0*/  FMUL R2, R2, UR22 ;  /* 0x0000001602027c20 */ /* 0x008fe20008400000 */
[----:B0-----:R-:W-:Y:S01]  /*20d00*/  F2FP.SATFINITE.E4M3.F32.PACK_AB_MERGE_C R3, RZ, R234, RZ ;  /* 0x000000eaff03723e */ /* 0x001fe200048070ff */
[----:B------:R-:W3:Y:S01]  /*20d10*/  LDL.LU R32, [R1+0x218] ;  /* 0x0002180001207983 */ /* 0x000ee20000300800 */
[----:B------:R-:W-:Y:S01]  /*20d20*/  F2FP.SATFINITE.E4M3.F32.PACK_AB_MERGE_C R233, RZ, R233, RZ ;  /* 0x000000e9ffe9723e */ /* 0x000fe200048070ff */
[----:B-----5:R-:W-:Y:S01]  /*20d30*/  FMUL R4, R34, UR22 ;  /* 0x0000001622047c20 */ /* 0x020fe20008400000 */
[----:B------:R-:W-:Y:S01]  /*20d40*/  ISETP.GE.AND P1, PT, R0, 0xd1, PT ;  /* 0x000000d10000780c */ /* 0x000fe20003f26270 */
[----:B------:R-:W-:Y:S01]  /*20d50*/  @!P5 STG.E.U8 desc[UR20][R24.64+0xc8], R231 ;  /* 0x0000c8e71800d986 */ /* 0x000fe2000c101114 */
[----:B------:R-:W-:Y:S01]  /*20d60*/  FMUL R235, R235, UR22 ;  /* 0x00000016ebeb7c20 */ /* 0x000fe20008400000 */
[----:B-1----:R-:W-:Y:S01]  /*20d70*/  F2FP.SATFINITE.E4M3.F32.PACK_AB_MERGE_C R5, RZ, R236, RZ ;  /* 0x000000ecff05723e */ /* 0x002fe200048070ff */
[----:B------:R-:W-:Y:S01]  /*20d80*/  FMUL R237, R237, UR22 ;  /* 0x00000016eded7c20 */ /* 0x000fe20008400000 */
[----:B------:R4:W-:Y:S01]  /*20d90*/  @!P4 STG.E.U8 desc[UR20][R26.64+0xc9], R3 ;  /* 0x0000c9031a00c986 */ /* 0x0009e2000c101114 */
[----:B------:R-:W-:-:S02]  /*20da0*/  F2FP.SATFINITE.E4M3.F32.PACK_AB_MERGE_C R9, RZ, R4, RZ ;  /* 0x00000004ff09723e */ /* 0x000fc400048070ff */
[C---:B------:R-:W-:Y:S01]  /*20db0*/  ISETP.LT.OR P5, PT, R30.reuse, 0x1, !P1 ;  /* 0x000000011e00780c */ /* 0x040fe20004fa1670 */
[----:B------:R-:W-:Y:S01]  /*20dc0*/  @!P2 STG.E.U8 desc[UR20][R26.64+0xc8], R233 ;  /* 0x0000c8e91a00a986 */ /* 0x000fe2000c101114 */
[----:B------:R-:W-:Y:S02]  /*20dd0*/  F2FP.SATFINITE.E4M3.F32.PACK_AB_MERGE_C R235, RZ, R235, RZ ;  /* 0x000000ebffeb723e */ /* 0x000fe400048070ff */
[----:B------:R-:W-:Y:S01]  /*20de0*/  ISETP.LT.OR P0, PT, R30, 0x9, !P0 ;  /* 0x000000091e00780c */ /* 0x000fe20004701670 */
[----:B------:R0:W-:Y:S01]  /*20df0*/  @!P6 STG.E.U8 desc[UR20][R24.64+0xd1], R5 ;  /* 0x0000d1051800e986 */ /* 0x0001e2000c101114 */
[----:B----4-:R-:W-:Y:S01]  /*20e00*/  FMUL R3, R31, UR22 ;  /* 0x000000161f037c20 */ /* 0x010fe20008400000 */
[----:B--2---:R-:W-:Y:S02]  /*20e10*/  FMUL R4, R28, UR22 ;  /* 0x000000161c047c20 */ /* 0x004fe40008400000 */
[----:B------:R-:W2:Y:S01]  /*20e20*/  LDL.LU R31, [R1+0x21c] ;  /* 0x00021c00011f7983 */ /* 0x000ea20000300800 */
[----:B------:R-:W-:-:S02]  /*20e30*/  ISETP.GE.AND P2, PT, R0, 0xd9, PT ;  /* 0x000000d90000780c */ /* 0x000fc40003f46270 */
[----:B------:R-:W-:Y:S01]  /*20e40*/  ISETP.LT.OR P1, PT, R30, 0x9, !P1 ;  /* 0x000000091e00780c */ /* 0x000fe20004f21670 */
[----:B------:R-:W4:Y:S01]  /*20e50*/  LDL.LU R35, [R1+0x220] ;  /* 0x0002200001237983 */ /* 0x000f220000300800 */
[----:B------:R-:W-:Y:S02]  /*20e60*/  ISETP.GE.AND P4, PT, R0, 0xda, PT ;  /* 0x000000da0000780c */ /* 0x000fe40003f86270 */
[----:B0-----:R-:W-:Y:S01]  /*20e70*/  F2FP.SATFINITE.E4M3.F32.PACK_AB_MERGE_C R5, RZ, R2, RZ ;  /* 0x00000002ff05723e */ /* 0x001fe200048070ff */
[----:B------:R-:W-:Y:S01]  /*20e80*/  FMUL R2, R29, UR22 ;  /* 0x000000161d027c20 */ /* 0x000fe20008400000 */
[----:B------:R-:W-:Y:S01]  /*20e90*/  @!P5 STG.E.U8 desc[UR20][R24.64+0xd0], R235 ;  /* 0x0000d0eb1800d986 */ /* 0x000fe2000c101114 */
[----:B------:R-:W-:Y:S02]  /*20ea0*/  ISETP.LT.OR P5, PT, R30, 0x1, !P2 ;  /* 0x000000011e00780c */ /* 0x000fe400057a1670 */
[----:B------:R-:W-:Y:S01]  /*20eb0*/  F2FP.SATFINITE.E4M3.F32.PACK_AB_MERGE_C R237, RZ, R237, RZ ;  /* 0x000000edffed723e */ /* 0x000fe200048070ff */
[----:B------:R-:W5:Y:S01]  /*20ec0*/  LDL.LU R29, [R1+0x224] ;  /* 0x00022400011d7983 */ /* 0x000f620000300800 */
[----:B------:R-:W-:-:S02]  /*20ed0*/  F2FP.SATFINITE.E4M3.F32.PACK_AB_MERGE_C R7, RZ, R3, RZ ;  /* 0x00000003ff07723e */ /* 0x000fc400048070ff */
[C---:B------:R-:W-:Y:S01]  /*20ee0*/  ISETP.LT.OR P6, PT, R30.reuse, 0x1, !P4 ;  /* 0x000000011e00780c */ /* 0x040fe200067c1670 */
[----:B------:R-:W5:Y:S04]  /*20ef0*/  LDL.LU R34, [R1+0x228] ;  /* 0x0002280001227983 */ /* 0x000f680000300800 */
[----:B------:R-:W5:Y:S01]  /*20f00*/  LDL.LU R28, [R1+0x22c] ;  /* 0x00022c00011c7983 */ /* 0x000f620000300800 */
[----:B------:R-:W-:Y:S01]  /*20f10*/  ISETP.LT.OR P2, PT, R30, 0x9, !P2 ;  /* 0x000000091e00780c */ /* 0x000fe20005741670 */
[----:B------:R-:W-:Y:S02]  /*20f20*/  FMUL R3, R33, UR22 ;  /* 0x0000001621037c20 */ /* 0x000fe40008400000 */
[----:B------:R-:W-:Y:S04]  /*20f30*/  @!P1 STG.E.U8 desc[UR20][R26.64+0xd0], R237 ;  /* 0x0000d0ed1a009986 */ /* 0x000fe8000c101114 */
[----:B------:R-:W-:Y:S04]  /*20f40*/  @!P0 STG.E.U8 desc[UR20][R26.64+0xd1], R5 ;  /* 0x0000d1051a008986 */ /* 0x000fe8000c101114 */
[----:B------:R0:W-:Y:S04]  /*20f50*/  @!P5 STG.E.U8 desc[UR20][R24.64+0xd8], R7 ;  /* 0x0000d8071800d986 */ /* 0x0001e8000c101114 */
[----:B------:R-:W5:Y:S01]  /*20f60*/  LDL.LU R33, [R1+0x230] ;  /* 0x0002300001217983 */ /* 0x000f620000300800 */
[----:B------:R-:W-:-:S02]  /*20f70*/  F2FP.SATFINITE.E4M3.F32.PACK_AB_MERGE_C R11, RZ, R4, RZ ;  /* 0x00000004ff0b723e */ /* 0x000fc400048070ff */
[----:B0-----:R-:W-:Y:S01]  /*20f80*/  F2FP.SATFINITE.E4M3.F32.PACK_AB_MERGE_C R7, RZ, R2, RZ ;  /* 0x00000002ff07723e */ /* 0x001fe200048070ff */
[----:B------:R0:W-:Y:S04]  /*20f90*/  @!P6 STG.E.U8 desc[UR20][R24.64+0xd9], R9 ;  /* 0x0000d9091800e986 */ /* 0x0001e8000c101114 */
[----:B------:R1:W-:Y:S01]  /*20fa0*/  @!P2 STG.E.U8 desc[UR20][R26.64+0xd8], R7 ;  /* 0x0000d8071a00a986 */ /* 0x0003e2000c101114 */
[----:B0-----:R-:W-:Y:S01]  /*20fb0*/  F2FP.SATFINITE.E4M3.F32.PACK_AB_MERGE_C R9, RZ, R3, RZ ;  /* 0x00000003ff09723e */ /* 0x001fe200048070ff */
[----:B---3--:R-:W-:Y:S01]  /*20fc0*/  FMUL R5, R32, UR22 ;  /* 0x0000001620057c20 */ /* 0x008fe20008400000 */
[----:B--2---:R-:W-:Y:S02]  /*20fd0*/  FMUL R2, R31, UR22 ;  /* 0x000000161f027c20 */ /* 0x004fe40008400000 */
[----:B------:R-:W2:Y:S04]  /*20fe0*/  LDL.LU R31, [R1+0x234] ;  /* 0x00023400011f7983 */ /* 0x000ea80000300800 */
[----:B------:R-:W3:Y:S01]  /*20ff0*/  LDL.LU R32, [R1+0x238] ;  /* 0x0002380001207983 */ /* 0x000ee20000300800 */
[----:B----4-:R-:W-:Y:S01]  /*21000*/  FMUL R3, R35, UR22 ;  /* 0x0000001623037c20 */ /* 0x010fe20008400000 */
[----:B-----5:R-:W-:-:S02]  /*21010*/  FMUL R4, R29, UR22 ;  /* 0x000000161d047c20 */ /* 0x020fc40008400000 */
[----:B------:R-:W4:Y:S01]  /*21020*/  LDL.LU R29, [R1+0x23c] ;  /* 0x00023c00011d7983 */ /* 0x000f220000300800 */
[----:B-1----:R-:W-:-:S03]  /*21030*/  F2FP.SATFINITE.E4M3.F32.PACK_AB_MERGE_C R7, RZ, R2, RZ ;  /* 0x00000002ff07723e */ /* 0x002fc600048070ff */
[----:B------:R-:W5:Y:S01]  /*21040*/  LDL.LU R35, [R1+0x240] ;  /* 0x0002400001237983 */ /* 0x000f620000300800 */
[----:B------:R-:W-:-:S03]  /*21050*/  FMUL R2, R28, UR22 ;  /* 0x000000161c027c20 */ /* 0x000fc60008400000 */
[----:B------:R-:W5:Y:S01]  /*21060*/  LDL.LU R28, [R1+0x244] ;  /* 0x00024400011c7983 */ /* 0x000f620000300800 */
[----:B------:R-:W-:Y:S02]  /*21070*/  ISETP.GE.AND P1, PT, R0, 0xe1, PT ;  /* 0x000000e10000780c */ /* 0x000fe40003f26270 */
[C---:B------:R-:W-:Y:S02]  /*21080*/  ISETP.LT.OR P4, PT, R30.reuse, 0x9, !P4 ;  /* 0x000000091e00780c */ /* 0x040fe40006781670 */
[----:B------:R-:W-:Y:S02]  /*21090*/  ISETP.LT.OR P5, PT, R30, 0x1, !P1 ;  /* 0x000000011e00780c */ /* 0x000fe40004fa1670 */
[----:B------:R-:W-:Y:S02]  /*210a0*/  ISETP.GE.AND P0, PT, R0, 0xe2, PT ;  /* 0x000000e20000780c */ /* 0x000fe40003f06270 */
[C---:B------:R-:W-:Y:S02]  /*210b0*/  ISETP.LT.OR P1, PT, R30.reuse, 0x9, !P1 ;  /* 0x000000091e00780c */ /* 0x040fe40004f21670 */
[----:B------:R-:W-:-:S02]  /*210c0*/  ISETP.LT.OR P6, PT, R30, 0x1, !P0 ;  /* 0x000000011e00780c */ /* 0x000fc400047c1670 */
[----:B------:R-:W-:Y:S02]  /*210d0*/  ISETP.GE.AND P2, PT, R0, 0xe9, PT ;  /* 0x000000e90000780c */ /* 0x000fe40003f46270 */
[----:B------:R-:W-:Y:S01]  /*210e0*/  ISETP.LT.OR P0, PT, R30, 0x9, !P0 ;  /* 0x000000091e00780c */ /* 0x000fe20004701670 */
[----:B------:R-:W-:Y:S01]  /*210f0*/  @!P4 STG.E.U8 desc[UR20][R26.64+0xd9], R9 ;  /* 0x0000d9091a00c986 */ /* 0x000fe2000c101114 */
[----:B------:R-:W-:-:S03]  /*21100*/  F2FP.SATFINITE.E4M3.F32.PACK_AB_MERGE_C R13, RZ, R5, RZ ;  /* 0x00000005ff0d723e */ /* 0x000fc600048070ff */
[----:B------:R0:W-:Y:S01]  /*21110*/  @!P5 STG.E.U8 desc[UR20][R24.64+0xe0], R11 ;  /* 0x0000e00b1800d986 */ /* 0x0001e2000c101114 */
[----:B------:R-:W-:Y:S01]  /*21120*/  ISETP.LT.OR P5, PT, R30, 0x1, !P2 ;  /* 0x000000011e00780c */ /* 0x000fe200057a1670 */
[----:B------:R-:W-:Y:S02]  /*21130*/  FMUL R5, R34, UR22 ;  /* 0x0000001622057c20 */ /* 0x000fe40008400000 */
[----:B------:R-:W5:Y:S04]  /*21140*/  LDL.LU R34, [R1+0x248] ;  /* 0x0002480001227983 */ /* 0x000f680000300800 */
[----:B------:R-:W-:Y:S01]  /*21150*/  @!P6 STG.E.U8 desc[UR20][R24.64+0xe1], R13 ;  /* 0x0000e10d1800e986 */ /* 0x000fe2000c101114 */
[----:B0-----:R-:W-:-:S03]  /*21160*/  F2FP.SATFINITE.E4M3.F32.PACK_AB_MERGE_C R11, RZ, R4, RZ ;  /* 0x00000004ff0b723e */ /* 0x001fc600048070ff */
[----:B------:R0:W-:Y:S01]  /*21170*/  @!P1 STG.E.U8 desc[UR20][R26.64+0xe0], R7 ;  /* 0x0000e0071a009986 */ /* 0x0001e2000c101114 */
[----:B------:R-:W-:Y:S01]  /*21180*/  F2FP.SATFINITE.E4M3.F32.PACK_AB_MERGE_C R9, RZ, R3, RZ ;  /* 0x00000003ff09723e */ /* 0x000fe200048070ff */
[----:B------:R-:W-:-:S04]  /*21190*/  FMUL R3, R33, UR22 ;  /* 0x0000001621037c20 */ /* 0x000fc80008400000 */
[----:B------:R-:W-:Y:S01]  /*211a0*/  @!P0 STG.E.U8 desc[UR20][R26.64+0xe1], R9 ;  /* 0x0000e1091a008986 */ /* 0x000fe2000c101114 */
[----:B0-----:R-:W-:-:S03]  /*211b0*/  F2FP.SATFINITE.E4M3.F32.PACK_AB_MERGE_C R7, RZ, R2, RZ ;  /* 0x00000002ff07723e */ /* 0x001fc600048070ff */
[----:B------:R0:W-:Y:S01]  /*211c0*/  @!P5 STG.E.U8 desc[UR20][R24.64+0xe8], R11 ;  /* 0x0000e80b1800d986 */ /* 0x0001e2000c101114 */
[----:B------:R-:W-:Y:S01]  /*211d0*/  F2FP.SATFINITE.E4M3.F32.PACK_AB_MERGE_C R13, RZ, R5, RZ ;  /* 0x00000005ff0d723e */ /* 0x000fe200048070ff */
[----:B--2---:R-:W-:Y:S02]  /*211e0*/  FMUL R4, R31, UR22 ;  /* 0x000000161f047c20 */ /* 0x004fe40008400000 */
[----:B------:R-:W2:Y:S04]  /*211f0*/  LDL.LU R31, [R1+0x24c] ;  /* 0x00024c00011f7983 */ /* 0x000ea80000300800 */
[----:B------:R-:W2:Y:S01]  /*21200*/  LDL.LU R33, [R1+0x250] ;  /* 0x0002500001217983 */ /* 0x000ea20000300800 */
[----:B---3--:R-:W-:Y:S01]  /*21210*/  FMUL R5, R32, UR22 ;  /* 0x0000001620057c20 */ /* 0x008fe20008400000 */
[----:B----4-:R-:W-:-:S02]  /*21220*/  FMUL R2, R29, UR22 ;  /* 0x000000161d027c20 */ /* 0x010fc40008400000 */
[----:B------:R-:W3:Y:S01]  /*21230*/  LDL.LU R29, [R1+0x254] ;  /* 0x00025400011d7983 */ /* 0x000ee20000300800 */
[----:B0-----:R-:W-:-:S03]  /*21240*/  F2FP.SATFINITE.E4M3.F32.PACK_AB_MERGE_C R11, RZ, R4, RZ ;  /* 0x00000004ff0b723e */ /* 0x001fc600048070ff */
[----:B------:R-:W4:Y:S01]  /*21250*/  LDL.LU R32, [R1+0x258] ;  /* 0x0002580001207983 */ /* 0x000f220000300800 */
[----:B-----5:R-:W-:-:S03]  /*21260*/  FMUL R4, R28, UR22 ;  /* 0x000000161c047c20 */ /* 0x020fc60008400000 */
[----:B------:R-:W5:Y:S01]  /*21270*/  LDL.LU R28, [R1+0x25c] ;  /* 0x00025c00011c7983 */ /* 0x000f620000300800 */
[----:B------:R-:W-:-:S04]  /*21280*/  ISETP.GE.AND P4, PT, R0, 0xea, PT ;  /* 0x000000ea0000780c */ /* 0x000fc80003f86270 */
[C---:B------:R-:W-:Y:S02]  /*21290*/  ISETP.LT.OR P6, PT, R30.reuse, 0x1, !P4 ;  /* 0x000000011e00780c */ /* 0x040fe400067c1670 */
[----:B------:R-:W-:Y:S02]  /*212a0*/  ISETP.LT.OR P2, PT, R30, 0x9, !P2 ;  /* 0x000000091e00780c */ /* 0x000fe40005741670 */
[----:B------:R-:W-:Y:S02]  /*212b0*/  ISETP.GE.AND P1, PT, R0, 0xf1, PT ;  /* 0x000000f10000780c */ /* 0x000fe40003f26270 */
[C---:B------:R-:W-:Y:S02]  /*212c0*/  ISETP.LT.OR P4, PT, R30.reuse, 0x9, !P4 ;  /* 0x000000091e00780c */ /* 0x040fe40006781670 */
[----:B------:R-:W-:Y:S02]  /*212d0*/  ISETP.LT.OR P5, PT, R30, 0x1, !P1 ;  /* 0x000000011e00780c */ /* 0x000fe40004fa1670 */
[----:B------:R-:W-:-:S03]  /*212e0*/  ISETP.GE.AND P0, PT, R0, 0xf2, PT ;  /* 0x000000f20000780c */ /* 0x000fc60003f06270 */
[----:B------:R-:W-:Y:S01]  /*212f0*/  @!P6 STG.E.U8 desc[UR20][R24.64+0xe9], R13 ;  /* 0x0000e90d1800e986 */ /* 0x000fe2000c101114 */
[C---:B------:R-:W-:Y:S02]  /*21300*/  ISETP.LT.OR P6, PT, R30.reuse, 0x1, !P0 ;  /* 0x000000011e00780c */ /* 0x040fe400047c1670 */
[----:B------:R-:W-:Y:S01]  /*21310*/  F2FP.SATFINITE.E4M3.F32.PACK_AB_MERGE_C R9, RZ, R3, RZ ;  /* 0x00000003ff09723e */ /* 0x000fe200048070ff */
[----:B------:R0:W-:Y:S01]  /*21320*/  @!P2 STG.E.U8 desc[UR20][R26.64+0xe8], R7 ;  /* 0x0000e8071a00a986 */ /* 0x0001e2000c101114 */
[----:B------:R-:W-:Y:S01]  /*21330*/  ISETP.LT.OR P1, PT, R30, 0x9, !P1 ;  /* 0x000000091e00780c */ /* 0x000fe20004f21670 */
[----:B------:R-:W-:Y:S02]  /*21340*/  FMUL R3, R35, UR22 ;  /* 0x0000001623037c20 */ /* 0x000fe40008400000 */
[----:B------:R-:W4:Y:S04]  /*21350*/  LDL.LU R35, [R1+0x260] ;  /* 0x0002600001237983 */ /* 0x000f280000300800 */
        /* <DEDUP_REMOVED lines=12> */
[----:B------:R-:W-:Y:S01]  /*21420*/  FMUL R3, R33, UR22 ;  /* 0x0000001621037c20 */ /* 0x000fe20008400000 */
[----:B---3--:R-:W-:-:S02]  /*21430*/  FMUL R4, R29, UR22 ;  /* 0x000000161d047c20 */ /* 0x008fc40008400000 */
[----:B------:R-:W3:Y:S01]  /*21440*/  LDL.LU R29, [R1+0x26c] ;  /* 0x00026c00011d7983 */ /* 0x000ee20000300800 */
[----:B0-----:R-:W-:-:S03]  /*21450*/  F2FP.SATFINITE.E4M3.F32.PACK_AB_MERGE_C R7, RZ, R2, RZ ;  /* 0x00000002ff07723e */ /* 0x001fc600048070ff */
[----:B------:R-:W3:Y:S01]  /*21460*/  LDL.LU R33, [R1+0x270] ;  /* 0x0002700001217983 */ /* 0x000ee20000300800 */
[----:B-----5:R-:W-:-:S03]  /*21470*/  FMUL R2, R28, UR22 ;  /* 0x000000161c027c20 */ /* 0x020fc60008400000 */
        /* <DEDUP_REMOVED lines=13> */
[----:B----4-:R-:W-:Y:S02]  /*21550*/  FMUL R5, R32, UR22 ;  /* 0x0000001620057c20 */ /* 0x010fe40008400000 */
        /* <DEDUP_REMOVED lines=38> */
[----:B----4-:R-:W-:-:S04]  /*217c0*/  FMUL R5, R32, UR22 ;  /* 0x0000001620057c20 */ /* 0x010fc80008400000 */
[----:B------:R-:W-:Y:S01]  /*217d0*/  @!P6 STG.E.U8 desc[UR20][R24.64+0x109], R13 ;  /* 0x0001090d1800e986 */ /* 0x000fe2000c101114 */
[----:B0-----:R-:W-:-:S03]  /*217e0*/  F2FP.SATFINITE.E4M3.F32.PACK_AB_MERGE_C R11, RZ, R4, RZ ;  /* 0x00000004ff0b723e */ /* 0x001fc600048070ff */
[----:B------:R0:W-:Y:S01]  /*217f0*/  @!P2 STG.E.U8 desc[UR20][R26.64+0x108], R7 ;  /* 0x000108071a00a986 */ /* 0x0001e2000c101114 */
[----:B------:R-:W-:Y:S01]  /*21800*/  F2FP.SATFINITE.E4M3.F32.PACK_AB_MERGE_C R9, RZ, R3, RZ ;  /* 0x00000003ff09723e */ /* 0x000fe200048070ff */
[----:B--2---:R-:W-:Y:S02]  /*21810*/  FMUL R2, R31, UR22 ;  /* 0x000000161f027c20 */ /* 0x004fe40008400000 */
[----:B------:R-:W2:Y:S04]  /*21820*/  LDL.LU R31, [R1+0x294] ;  /* 0x00029400011f7983 */ /* 0x000ea80000300800 */
[----:B------:R-:W4:Y:S01]  /*21830*/  LDL.LU R32, [R1+0x298] ;  /* 0x0002980001207983 */ /* 0x000f220000300800 */
        /* <DEDUP_REMOVED lines=33> */
[----:B----4-:R-:W-:Y:S01]  /*21a50*/  FMUL R5, R32, UR22 ;  /* 0x0000001620057c20 */ /* 0x010fe20008400000 */
[----:B---3--:R-:W-:-:S02]  /*21a60*/  FMUL R2, R29, UR22 ;  /* 0x000000161d027c20 */ /* 0x008fc40008400000 */
        /* <DEDUP_REMOVED lines=250> */
[----:B------:R1:W-:Y:S01]  /*22a10*/  @!P6 STG.E.U8 desc[UR20][R24.64+0x171], R13 ;  /* 0x0001710d1800e986 */ /* 0x0003e2000c101114 */
[----:B0-----:R-:W-:-:S03]  /*22a20*/  F2FP.SATFINITE.E4M3.F32.PACK_AB_MERGE_C R11, RZ, R4, RZ ;  /* 0x00000004ff0b723e */ /* 0x001fc600048070ff */
[----:B------:R0:W-:Y:S01]  /*22a30*/  @!P1 STG.E.U8 desc[UR20][R26.64+0x170], R7 ;  /* 0x000170071a009986 */ /* 0x0001e2000c101114 */
[----:B------:R-:W-:Y:S01]  /*22a40*/  F2FP.SATFINITE.E4M3.F32.PACK_AB_MERGE_C R9, RZ, R3, RZ ;  /* 0x00000003ff09723e */ /* 0x000fe200048070ff */
[----:B------:R-:W-:Y:S01]  /*22a50*/  FMUL R3, R33, UR22 ;  /* 0x0000001621037c20 */ /* 0x000fe20008400000 */
[----:B-1----:R-:W-:Y:S02]  /*22a60*/  F2FP.SATFINITE.E4M3.F32.PACK_AB_MERGE_C R13, RZ, R5, RZ ;  /* 0x00000005ff0d723e */ /* 0x002fe400048070ff */
[----:B0-----:R-:W-:Y:S01]  /*22a70*/  F2FP.SATFINITE.E4M3.F32.PACK_AB_MERGE_C R7, RZ, R2, RZ ;  /* 0x00000002ff07723e */ /* 0x001fe200048070ff */
[----:B------:R-:W-:Y:S04]  /*22a80*/  @!P0 STG.E.U8 desc[UR20][R26.64+0x171], R9 ;  /* 0x000171091a008986 */ /* 0x000fe8000c101114 */
[----:B------:R0:W-:Y:S01]  /*22a90*/  @!P5 STG.E.U8 desc[UR20][R24.64+0x178], R11 ;  /* 0x0001780b1800d986 */ /* 0x0001e2000c101114 */
[----:B--2---:R-:W-:-:S03]  /*22aa0*/  FMUL R4, R31, UR22 ;  /* 0x000000161f047c20 */ /* 0x004fc60008400000 */
[----:B------:R-:W2:Y:S01]  /*22ab0*/  LDL.LU R31, [R1+0x36c] ;  /* 0x00036c00011f7983 */ /* 0x000ea20000300800 */
[----:B----4-:R-:W-:-:S03]  /*22ac0*/  FMUL R5, R32, UR22 ;  /* 0x0000001620057c20 */ /* 0x010fc60008400000 */
[----:B------:R-:W4:Y:S01]  /*22ad0*/  LDL.LU R33, [R1+0x370] ;  /* 0x0003700001217983 */ /* 0x000f220000300800 */
[----:B0-----:R-:W-:Y:S01]  /*22ae0*/  F2FP.SATFINITE.E4M3.F32.PACK_AB_MERGE_C R11, RZ, R4, RZ ;  /* 0x00000004ff0b723e */ /* 0x001fe200048070ff */
[----:B---3--:R-:W-:Y:S02]  /*22af0*/  FMUL R2, R29, UR22 ;  /* 0x000000161d027c20 */ /* 0x008fe40008400000 */
[----:B------:R-:W3:Y:S04]  /*22b00*/  LDL.LU R29, [R1+0x374] ;  /* 0x00037400011d7983 */ /* 0x000ee80000300800 */
[----:B------:R-:W3:Y:S01]  /*22b10*/  LDL.LU R32, [R1+0x378] ;  /* 0x0003780001207983 */ /* 0x000ee20000300800 */
[----:B-----5:R-:W-:-:S03]  /*22b20*/  FMUL R4, R28, UR22 ;  /* 0x000000161c047c20 */ /* 0x020fc60008400000 */
[----:B------:R-:W5:Y:S01]  /*22b30*/  LDL.LU R28, [R1+0x37c] ;  /* 0x00037c00011c7983 */ /* 0x000f620000300800 */
[----:B------:R-:W-:-:S04]  /*22b40*/  ISETP.GE.AND P4, PT, R0, 0x17a, PT ;  /* 0x0000017a0000780c */ /* 0x000fc80003f86270 */
[----:B------:R-:W-:Y:S02]  /*22b50*/  ISETP.LT.OR P6, PT, R30, 0x1, !P4 ;  /* 0x000000011e00780c */ /* 0x000fe400067c1670 */
[----:B------:R-:W-:Y:S02]  /*22b60*/  ISETP.GE.AND P1, PT, R0, 0x181, PT ;  /* 0x000001810000780c */ /* 0x000fe40003f26270 */
[C---:B------:R-:W-:Y:S02]  /*22b70*/  ISETP.LT.OR P4, PT, R30.reuse, 0x9, !P4 ;  /* 0x000000091e00780c */ /* 0x040fe40006781670 */
[C---:B------:R-:W-:Y:S02]  /*22b80*/  ISETP.LT.OR P2, PT, R30.reuse, 0x9, !P2 ;  /* 0x000000091e00780c */ /* 0x040fe40005741670 */
[----:B------:R-:W-:Y:S02]  /*22b90*/  ISETP.LT.OR P5, PT, R30, 0x1, !P1 ;  /* 0x000000011e00780c */ /* 0x000fe40004fa1670 */
[----:B------:R-:W-:-:S02]  /*22ba0*/  ISETP.GE.AND P0, PT, R0, 0x182, PT ;  /* 0x000001820000780c */ /* 0x000fc40003f06270 */
[----:B------:R-:W-:Y:S01]  /*22bb0*/  F2FP.SATFINITE.E4M3.F32.PACK_AB_MERGE_C R9, RZ, R3, RZ ;  /* 0x00000003ff09723e */ /* 0x000fe200048070ff */
[----:B------:R0:W-:Y:S01]  /*22bc0*/  @!P6 STG.E.U8 desc[UR20][R24.64+0x179], R13 ;  /* 0x0001790d1800e986 */ /* 0x0001e2000c101114 */
[C---:B------:R-:W-:Y:S02]  /*22bd0*/  ISETP.LT.OR P6, PT, R30.reuse, 0x1, !P0 ;  /* 0x000000011e00780c */ /* 0x040fe400047c1670 */
[----:B------:R-:W-:Y:S01]  /*22be0*/  ISETP.LT.OR P1, PT, R30, 0x9, !P1 ;  /* 0x000000091e00780c */ /* 0x000fe20004f21670 */
[----:B------:R-:W-:Y:S01]  /*22bf0*/  @!P4 STG.E.U8 desc[UR20][R26.64+0x179], R9 ;  /* 0x000179091a00c986 */ /* 0x000fe2000c101114 */
[----:B------:R-:W-:Y:S02]  /*22c00*/  ISETP.GE.AND P4, PT, R0, 0x189, PT ;  /* 0x000001890000780c */ /* 0x000fe40003f86270 */
[----:B------:R-:W-:Y:S01]  /*22c10*/  ISETP.LT.OR P0, PT, R30, 0x9, !P0 ;  /* 0x000000091e00780c */ /* 0x000fe20004701670 */
[----:B------:R1:W-:Y:S01]  /*22c20*/  @!P2 STG.E.U8 desc[UR20][R26.64+0x178], R7 ;  /* 0x000178071a00a986 */ /* 0x0003e2000c101114 */
[----:B------:R-:W-:-:S03]  /*22c30*/  FMUL R3, R35, UR22 ;  /* 0x0000001623037c20 */ /* 0x000fc60008400000 */
[----:B------:R1:W-:Y:S01]  /*22c40*/  @!P5 STG.E.U8 desc[UR20][R24.64+0x180], R11 ;  /* 0x0001800b1800d986 */ /* 0x0003e2000c101114 */
[----:B------:R-:W-:Y:S02]  /*22c50*/  ISETP.LT.OR P5, PT, R30, 0x1, !P4 ;  /* 0x000000011e00780c */ /* 0x000fe400067a1670 */
[----:B0-----:R-:W-:Y:S01]  /*22c60*/  F2FP.SATFINITE.E4M3.F32.PACK_AB_MERGE_C R13, RZ, R5, RZ ;  /* 0x00000005ff0d723e */ /* 0x001fe200048070ff */
[----:B------:R-:W5:Y:S01]  /*22c70*/  LDL.LU R35, [R1+0x380] ;  /* 0x0003800001237983 */ /* 0x000f620000300800 */
[----:B-1----:R-:W-:-:S03]  /*22c80*/  F2FP.SATFINITE.E4M3.F32.PACK_AB_MERGE_C R7, RZ, R2, RZ ;  /* 0x00000002ff07723e */ /* 0x002fc600048070ff */
[----:B------:R-:W-:Y:S01]  /*22c90*/  @!P6 STG.E.U8 desc[UR20][R24.64+0x181], R13 ;  /* 0x0001810d1800e986 */ /* 0x000fe2000c101114 */
[----:B------:R-:W-:Y:S02]  /*22ca0*/  F2FP.SATFINITE.E4M3.F32.PACK_AB_MERGE_C R9, RZ, R3, RZ ;  /* 0x00000003ff09723e */ /* 0x000fe400048070ff */
[----:B------:R-:W-:Y:S01]  /*22cb0*/  F2FP.SATFINITE.E4M3.F32.PACK_AB_MERGE_C R11, RZ, R4, RZ ;  /* 0x00000004ff0b723e */ /* 0x000fe200048070ff */
[----:B------:R0:W-:Y:S01]  /*22cc0*/  @!P1 STG.E.U8 desc[UR20][R26.64+0x180], R7 ;  /* 0x000180071a009986 */ /* 0x0001e2000c101114 */
[----:B------:R-:W-:-:S03]  /*22cd0*/  FMUL R5, R34, UR22 ;  /* 0x0000001622057c20 */ /* 0x000fc60008400000 */
[----:B------:R-:W-:Y:S04]  /*22ce0*/  @!P0 STG.E.U8 desc[UR20][R26.64+0x181], R9 ;  /* 0x000181091a008986 */ /* 0x000fe8000c101114 */
[----:B------:R1:W-:Y:S01]  /*22cf0*/  @!P5 STG.E.U8 desc[UR20][R24.64+0x188], R11 ;  /* 0x0001880b1800d986 */ /* 0x0003e2000c101114 */
[----:B--2---:R-:W-:-:S03]  /*22d00*/  FMUL R2, R31, UR22 ;  /* 0x000000161f027c20 */ /* 0x004fc60008400000 */
[----:B------:R-:W2:Y:S02]  /*22d10*/  LDL.LU R31, [R1+0x384] ;  /* 0x00038400011f7983 */ /* 0x000ea40000300800 */
[----:B0-----:R-:W-:Y:S02]  /*22d20*/  F2FP.SATFINITE.E4M3.F32.PACK_AB_MERGE_C R7, RZ, R2, RZ ;  /* 0x00000002ff07723e */ /* 0x001fe400048070ff */
[----:B------:R-:W2:Y:S01]  /*22d30*/  LDL.LU R34, [R1+0x388] ;  /* 0x0003880001227983 */ /* 0x000ea20000300800 */
[----:B----4-:R-:W-:Y:S01]  /*22d40*/  FMUL R3, R33, UR22 ;  /* 0x0000001621037c20 */ /* 0x010fe20008400000 */
[----:B---3--:R-:W-:Y:S02]  /*22d50*/  FMUL R4, R29, UR22 ;  /* 0x000000161d047c20 */ /* 0x008fe40008400000 */
[----:B------:R-:W3:Y:S01]  /*22d60*/  LDL.LU R29, [R1+0x38c] ;  /* 0x00038c00011d7983 */ /* 0x000ee20000300800 */
[----:B------:R-:W-:-:S03]  /*22d70*/  FMUL R2, R32, UR22 ;  /* 0x0000001620027c20 */ /* 0x000fc60008400000 */
[----:B------:R-:W4:Y:S02]  /*22d80*/  LDL.LU R33, [R1+0x390] ;  /* 0x0003900001217983 */ /* 0x000f240000300800 */
[----:B-1----:R-:W-:Y:S01]  /*22d90*/  F2FP.SATFINITE.E4M3.F32.PACK_AB_MERGE_C R11, RZ, R2, RZ ;  /* 0x00000002ff0b723e */ /* 0x002fe200048070ff */
[----:B-----5:R-:W-:Y:S02]  /*22da0*/  FMUL R2, R28, UR22 ;  /* 0x000000161c027c20 */ /* 0x020fe40008400000 */
[----:B------:R-:W5:Y:S01]  /*22db0*/  LDL.LU R28, [R1+0x394] ;  /* 0x00039400011c7983 */ /* 0x000f620000300800 */
[----:B------:R-:W-:Y:S02]  /*22dc0*/  ISETP.GE.AND P2, PT, R0, 0x18a, PT ;  /* 0x0000018a0000780c */ /* 0x000fe40003f46270 */
[----:B------:R-:W-:Y:S01]  /*22dd0*/  F2FP.SATFINITE.E4M3.F32.PACK_AB_MERGE_C R5, RZ, R5, RZ ;  /* 0x00000005ff05723e */ /* 0x000fe200048070ff */
[----:B------:R-:W4:Y:S01]  /*22de0*/  LDL.LU R32, [R1+0x398] ;  /* 0x0003980001207983 */ /* 0x000f220000300800 */
[----:B------:R-:W-:-:S02]  /*22df0*/  ISETP.LT.OR P6, PT, R30, 0x1, !P2 ;  /* 0x000000011e00780c */ /* 0x000fc400057c1670 */
[----:B------:R-:W-:Y:S02]  /*22e00*/  ISETP.GE.AND P0, PT, R0, 0x191, PT ;  /* 0x000001910000780c */ /* 0x000fe40003f06270 */
[----:B------:R-:W-:Y:S02]  /*22e10*/  ISETP.LT.OR P1, PT, R30, 0x9, !P4 ;  /* 0x000000091e00780c */ /* 0x000fe40006721670 */
[----:B------:R-:W-:Y:S02]  /*22e20*/  ISETP.GE.AND P4, PT, R0, 0x192, PT ;  /* 0x000001920000780c */ /* 0x000fe40003f86270 */
[C---:B------:R-:W-:Y:S02]  /*22e30*/  ISETP.LT.OR P2, PT, R30.reuse, 0x9, !P2 ;  /* 0x000000091e00780c */ /* 0x040fe40005741670 */
[----:B------:R-:W-:-:S03]  /*22e40*/  ISETP.LT.OR P5, PT, R30, 0x1, !P4 ;  /* 0x000000011e00780c */ /* 0x000fc600067a1670 */
[----:B------:R0:W-:Y:S01]  /*22e50*/  @!P6 STG.E.U8 desc[UR20][R24.64+0x189], R5 ;  /* 0x000189051800e986 */ /* 0x0001e2000c101114 */
[----:B------:R-:W-:Y:S02]  /*22e60*/  ISETP.LT.OR P6, PT, R30, 0x1, !P0 ;  /* 0x000000011e00780c */ /* 0x000fe400047c1670 */
[----:B------:R-:W-:Y:S01]  /*22e70*/  F2FP.SATFINITE.E4M3.F32.PACK_AB_MERGE_C R9, RZ, R4, RZ ;  /* 0x00000004ff09723e */ /* 0x000fe200048070ff */
[----:B------:R1:W-:Y:S01]  /*22e80*/  @!P1 STG.E.U8 desc[UR20][R26.64+0x188], R7 ;  /* 0x000188071a009986 */ /* 0x0003e2000c101114 */
[----:B0-----:R-:W-:Y:S01]  /*22e90*/  F2FP.SATFINITE.E4M3.F32.PACK_AB_MERGE_C R5, RZ, R3, RZ ;  /* 0x00000003ff05723e */ /* 0x001fe200048070ff */
[----:B------:R-:W-:Y:S01]  /*22ea0*/  FMUL R3, R35, UR22 ;  /* 0x0000001623037c20 */ /* 0x000fe20008400000 */
[----:B-1----:R-:W-:-:S03]  /*22eb0*/  F2FP.SATFINITE.E4M3.F32.PACK_AB_MERGE_C R7, RZ, R2, RZ ;  /* 0x00000002ff07723e */ /* 0x002fc600048070ff */
[----:B------:R0:W-:Y:S04]  /*22ec0*/  @!P2 STG.E.U8 desc[UR20][R26.64+0x189], R5 ;  /* 0x000189051a00a986 */ /* 0x0001e8000c101114 */
[----:B------:R-:W-:Y:S04]  /*22ed0*/  @!P6 STG.E.U8 desc[UR20][R24.64+0x190], R9 ;  /* 0x000190091800e986 */ /* 0x000fe8000c101114 */
[----:B------:R1:W-:Y:S01]  /*22ee0*/  @!P5 STG.E.U8 desc[UR20][R24.64+0x191], R11 ;  /* 0x0001910b1800d986 */ /* 0x0003e2000c101114 */
[----:B--2---:R-:W-:-:S03]  /*22ef0*/  FMUL R4, R31, UR22 ;  /* 0x000000161f047c20 */ /* 0x004fc60008400000 */
[----:B------:R-:W2:Y:S01]  /*22f00*/  LDL.LU R31, [R1+0x39c] ;  /* 0x00039c00011f7983 */ /* 0x000ea20000300800 */
[----:B0-----:R-:W-:Y:S01]  /*22f10*/  FMUL R5, R34, UR22 ;  /* 0x0000001622057c20 */ /* 0x001fe20008400000 */
[----:B-1----:R-:W-:Y:S02]  /*22f20*/  F2FP.SATFINITE.E4M3.F32.PACK_AB_MERGE_C R11, RZ, R4, RZ ;  /* 0x00000004ff0b723e */ /* 0x002fe400048070ff */
[----:B------:R-:W2:Y:S01]  /*22f30*/  LDL.LU R35, [R1+0x3a0] ;  /* 0x0003a00001237983 */ /* 0x000ea20000300800 */
[----:B---3--:R-:W-:-:S03]  /*22f40*/  FMUL R2, R29, UR22 ;  /* 0x000000161d027c20 */ /* 0x008fc60008400000 */
[----:B------:R-:W3:Y:S04]  /*22f50*/  LDL.LU R29, [R1+0x3a4] ;  /* 0x0003a400011d7983 */ /* 0x000ee80000300800 */
[----:B------:R-:W3:Y:S01]  /*22f60*/  LDL.LU R34, [R1+0x3a8] ;  /* 0x0003a80001227983 */ /* 0x000ee20000300800 */
[----:B-----5:R-:W-:-:S03]  /*22f70*/  FMUL R4, R28, UR22 ;  /* 0x000000161c047c20 */ /* 0x020fc60008400000 */
[----:B------:R-:W5:Y:S01]  /*22f80*/  LDL.LU R28, [R1+0x3ac] ;  /* 0x0003ac00011c7983 */ /* 0x000f620000300800 */
[----:B------:R-:W-:Y:S02]  /*22f90*/  ISETP.LT.OR P0, PT, R30, 0x9, !P0 ;  /* 0x000000091e00780c */ /* 0x000fe40004701670 */
[C---:B------:R-:W-:Y:S02]  /*22fa0*/  ISETP.GE.AND P2, PT, R0.reuse, 0x199, PT ;  /* 0x000001990000780c */ /* 0x040fe40003f46270 */
[----:B------:R-:W-:Y:S02]  /*22fb0*/  ISETP.GE.AND P1, PT, R0, 0x19a, PT ;  /* 0x0000019a0000780c */ /* 0x000fe40003f26270 */
[C---:B------:R-:W-:Y:S02]  /*22fc0*/  ISETP.LT.OR P4, PT, R30.reuse, 0x9, !P4 ;  /* 0x000000091e00780c */ /* 0x040fe40006781670 */
[C---:B------:R-:W-:Y:S02]  /*22fd0*/  ISETP.LT.OR P5, PT, R30.reuse, 0x1, !P2 ;  /* 0x000000011e00780c */ /* 0x040fe400057a1670 */
[----:B------:R-:W-:-:S02]  /*22fe0*/  ISETP.LT.OR P6, PT, R30, 0x1, !P1 ;  /* 0x000000011e00780c */ /* 0x000fc40004fc1670 */
[----:B------:R-:W-:Y:S02]  /*22ff0*/  ISETP.LT.OR P2, PT, R30, 0x9, !P2 ;  /* 0x000000091e00780c */ /* 0x000fe40005741670 */
[----:B------:R-:W-:Y:S01]  /*23000*/  F2FP.SATFINITE.E4M3.F32.PACK_AB_MERGE_C R9, RZ, R3, RZ ;  /* 0x00000003ff09723e */ /* 0x000fe200048070ff */
[----:B----4-:R-:W-:Y:S02]  /*23010*/  FMUL R3, R33, UR22 ;  /* 0x0000001621037c20 */ /* 0x010fe40008400000 */
[----:B------:R-:W4:Y:S01]  /*23020*/  LDL.LU R33, [R1+0x3b0] ;  /* 0x0003b00001217983 */ /* 0x000f220000300800 */
[----:B------:R-:W-:Y:S01]  /*23030*/  F2FP.SATFINITE.E4M3.F32.PACK_AB_MERGE_C R13, RZ, R5, RZ ;  /* 0x00000005ff0d723e */ /* 0x000fe200048070ff */
[----:B------:R-:W-:Y:S02]  /*23040*/  FMUL R5, R32, UR22 ;  /* 0x0000001620057c20 */ /* 0x000fe40008400000 */
[----:B------:R0:W-:Y:S04]  /*23050*/  @!P0 STG.E.U8 desc[UR20][R26.64+0x190], R7 ;  /* 0x000190071a008986 */ /* 0x0001e8000c101114 */
[----:B------:R-:W4:Y:S04]  /*23060*/  LDL.LU R32, [R1+0x3b4] ;  /* 0x0003b40001207983 */ /* 0x000f280000300800 */
[----:B------:R-:W-:Y:S01]  /*23070*/  @!P4 STG.E.U8 desc[UR20][R26.64+0x191], R9 ;  /* 0x000191091a00c986 */ /* 0x000fe2000c101114 */
[----:B0-----:R-:W-:-:S03]  /*23080*/  F2FP.SATFINITE.E4M3.F32.PACK_AB_MERGE_C R7, RZ, R2, RZ ;  /* 0x00000002ff07723e */ /* 0x001fc600048070ff */
[----:B------:R0:W-:Y:S04]  /*23090*/  @!P5 STG.E.U8 desc[UR20][R24.64+0x198], R11 ;  /* 0x0001980b1800d986 */ /* 0x0001e8000c101114 */
[----:B------:R-:W-:Y:S04]  /*230a0*/  @!P6 STG.E.U8 desc[UR20][R24.64+0x199], R13 ;  /* 0x0001990d1800e986 */ /* 0x000fe8000c101114 */
[----:B------:R1:W-:Y:S01]  /*230b0*/  @!P2 STG.E.U8 desc[UR20][R26.64+0x198], R7 ;  /* 0x000198071a00a986 */ /* 0x0003e2000c101114 */
[----:B0-----:R-:W-:Y:S01]  /*230c0*/  F2FP.SATFINITE.E4M3.F32.PACK_AB_MERGE_C R11, RZ, R4, RZ ;  /* 0x00000004ff0b723e */ /* 0x001fe200048070ff */
[----:B--2---:R-:W-:-:S02]  /*230d0*/  FMUL R2, R31, UR22 ;  /* 0x000000161f027c20 */ /* 0x004fc40008400000 */
[----:B------:R-:W2:Y:S03]  /*230e0*/  LDL.LU R31, [R1+0x3b8] ;  /* 0x0003b800011f7983 */ /* 0x000ea60000300800 */
[----:B-1----:R-:W-:Y:S01]  /*230f0*/  F2FP.SATFINITE.E4M3.F32.PACK_AB_MERGE_C R7, RZ, R2, RZ ;  /* 0x00000002ff07723e */ /* 0x002fe200048070ff */
[----:B---3--:R-:W-:Y:S02]  /*23100*/  FMUL R4, R29, UR22 ;  /* 0x000000161d047c20 */ /* 0x008fe40008400000 */
[----:B------:R-:W3:Y:S01]  /*23110*/  LDL.LU R29, [R1+0x3bc] ;  /* 0x0003bc00011d7983 */ /* 0x000ee20000300800 */
[----:B-----5:R-:W-:-:S03]  /*23120*/  FMUL R2, R28, UR22 ;  /* 0x000000161c027c20 */ /* 0x020fc60008400000 */
[----:B------:R-:W5:Y:S01]  /*23130*/  LDL.LU R28, [R1+0x3c0] ;  /* 0x0003c000011c7983 */ /* 0x000f620000300800 */
[----:B------:R-:W-:Y:S02]  /*23140*/  ISETP.LT.OR P1, PT, R30, 0x9, !P1 ;  /* 0x000000091e00780c */ /* 0x000fe40004f21670 */
[C---:B------:R-:W-:Y:S02]  /*23150*/  ISETP.GE.AND P0, PT, R0.reuse, 0x1a1, PT ;  /* 0x000001a10000780c */ /* 0x040fe40003f06270 */
[----:B------:R-:W-:Y:S02]  /*23160*/  ISETP.GE.AND P4, PT, R0, 0x1a2, PT ;  /* 0x000001a20000780c */ /* 0x000fe40003f86270 */
[C---:B------:R-:W-:Y:S02]  /*23170*/  ISETP.LT.OR P5, PT, R30.reuse, 0x1, !P0 ;  /* 0x000000011e00780c */ /* 0x040fe400047a1670 */
[----:B------:R-:W-:Y:S02]  /*23180*/  ISETP.LT.OR P6, PT, R30, 0x1, !P4 ;  /* 0x000000011e00780c */ /* 0x000fe400067c1670 */
[----:B------:R-:W-:Y:S01]  /*23190*/  F2FP.SATFINITE.E4M3.F32.PACK_AB_MERGE_C R9, RZ, R3, RZ ;  /* 0x00000003ff09723e */ /* 0x000fe200048070ff */
[----:B------:R-:W-:-:S02]  /*231a0*/  FMUL R3, R35, UR22 ;  /* 0x0000001623037c20 */ /* 0x000fc40008400000 */
[----:B------:R-:W5:Y:S01]  /*231b0*/  LDL.LU R35, [R1+0x3c4] ;  /* 0x0003c40001237983 */ /* 0x000f620000300800 */
[C---:B------:R-:W-:Y:S02]  /*231c0*/  ISETP.LT.OR P0, PT, R30.reuse, 0x9, !P0 ;  /* 0x000000091e00780c */ /* 0x040fe40004701670 */
[----:B------:R-:W-:Y:S01]  /*231d0*/  F2FP.SATFINITE.E4M3.F32.PACK_AB_MERGE_C R13, RZ, R5, RZ ;  /* 0x00000005ff0d723e */ /* 0x000fe200048070ff */
[----:B------:R0:W-:Y:S01]  /*231e0*/  @!P1 STG.E.U8 desc[UR20][R26.64+0x199], R9 ;  /* 0x000199091a009986 */ /* 0x0001e2000c101114 */
[----:B------:R-:W-:Y:S01]  /*231f0*/  ISETP.LT.OR P4, PT, R30, 0x9, !P4 ;  /* 0x000000091e00780c */ /* 0x000fe20006781670 */
[----:B------:R-:W-:Y:S02]  /*23200*/  FMUL R5, R34, UR22 ;  /* 0x0000001622057c20 */ /* 0x000fe40008400000 */
[----:B------:R-:W5:Y:S04]  /*23210*/  LDL.LU R34, [R1+0x3c8] ;  /* 0x0003c80001227983 */ /* 0x000f680000300800 */
[----:B------:R1:W-:Y:S01]  /*23220*/  @!P5 STG.E.U8 desc[UR20][R24.64+0x1a0], R11 ;  /* 0x0001a00b1800d986 */ /* 0x0003e2000c101114 */
[----:B0-----:R-:W-:Y:S01]  /*23230*/  F2FP.SATFINITE.E4M3.F32.PACK_AB_MERGE_C R9, RZ, R3, RZ ;  /* 0x00000003ff09723e */ /* 0x001fe200048070ff */
[----:B----4-:R-:W-:-:S02]  /*23240*/  FMUL R3, R33, UR22 ;  /* 0x0000001621037c20 */ /* 0x010fc40008400000 */
[----:B------:R-:W4:Y:S04]  /*23250*/  LDL.LU R33, [R1+0x3cc] ;  /* 0x0003cc0001217983 */ /* 0x000f280000300800 */
[----:B------:R0:W-:Y:S01]  /*23260*/  @!P6 STG.E.U8 desc[UR20][R24.64+0x1a1], R13 ;  /* 0x0001a10d1800e986 */ /* 0x0001e2000c101114 */
[----:B-1----:R-:W-:Y:S01]  /*23270*/  F2FP.SATFINITE.E4M3.F32.PACK_AB_MERGE_C R11, RZ, R4, RZ ;  /* 0x00000004ff0b723e */ /* 0x002fe200048070ff */
[----:B------:R-:W-:Y:S02]  /*23280*/  FMUL R4, R32, UR22 ;  /* 0x0000001620047c20 */ /* 0x000fe40008400000 */
[----:B------:R-:W4:Y:S01]  /*23290*/  LDL.LU R32, [R1+0x3d0] ;  /* 0x0003d00001207983 */ /* 0x000f220000300800 */
[----:B0-----:R-:W-:-:S03]  /*232a0*/  F2FP.SATFINITE.E4M3.F32.PACK_AB_MERGE_C R13, RZ, R5, RZ ;  /* 0x00000005ff0d723e */ /* 0x001fc600048070ff */
[----:B------:R0:W-:Y:S04]  /*232b0*/  @!P0 STG.E.U8 desc[UR20][R26.64+0x1a0], R7 ;  /* 0x0001a0071a008986 */ /* 0x0001e8000c101114 */
[----:B------:R1:W-:Y:S01]  /*232c0*/  @!P4 STG.E.U8 desc[UR20][R26.64+0x1a1], R9 ;  /* 0x0001a1091a00c986 */ /* 0x0003e2000c101114 */
[----:B0-----:R-:W-:Y:S02]  /*232d0*/  F2FP.SATFINITE.E4M3.F32.PACK_AB_MERGE_C R7, RZ, R2, RZ ;  /* 0x00000002ff07723e */ /* 0x001fe400048070ff */
[----:B-1----:R-:W-:Y:S01]  /*232e0*/  F2FP.SATFINITE.E4M3.F32.PACK_AB_MERGE_C R9, RZ, R3, RZ ;  /* 0x00000003ff09723e */ /* 0x002fe200048070ff */
[----:B--2---:R-:W-:Y:S02]  /*232f0*/  FMUL R5, R31, UR22 ;  /* 0x000000161f057c20 */ /* 0x004fe40008400000 */
[----:B------:R-:W2:Y:S01]  /*23300*/  LDL.LU R31, [R1+0x3d4] ;  /* 0x0003d400011f7983 */ /* 0x000ea20000300800 */
[----:B---3--:R-:W-:-:S03]  /*23310*/  FMUL R2, R29, UR22 ;  /* 0x000000161d027c20 */ /* 0x008fc60008400000 */
[----:B------:R-:W3:Y:S01]  /*23320*/  LDL.LU R29, [R1+0x3d8] ;  /* 0x0003d800011d7983 */ /* 0x000ee20000300800 */
[----:B-----5:R-:W-:-:S03]  /*23330*/  FMUL R3, R28, UR22 ;  /* 0x000000161c037c20 */ /* 0x020fc60008400000 */
[----:B------:R-:W5:Y:S01]  /*23340*/  LDL.LU R28, [R1+0x3dc] ;  /* 0x0003dc00011c7983 */ /* 0x000f620000300800 */
[C---:B------:R-:W-:Y:S02]  /*23350*/  ISETP.GE.AND P2, PT, R0.reuse, 0x1a9, PT ;  /* 0x000001a90000780c */ /* 0x040fe40003f46270 */
[----:B------:R-:W-:Y:S02]  /*23360*/  ISETP.GE.AND P1, PT, R0, 0x1aa, PT ;  /* 0x000001aa0000780c */ /* 0x000fe40003f26270 */
[C---:B------:R-:W-:Y:S02]  /*23370*/  ISETP.LT.OR P5, PT, R30.reuse, 0x1, !P2 ;  /* 0x000000011e00780c */ /* 0x040fe400057a1670 */
[C---:B------:R-:W-:Y:S02]  /*23380*/  ISETP.LT.OR P6, PT, R30.reuse, 0x1, !P1 ;  /* 0x000000011e00780c */ /* 0x040fe40004fc1670 */
[----:B------:R-:W-:Y:S02]  /*23390*/  ISETP.LT.OR P2, PT, R30, 0x9, !P2 ;  /* 0x000000091e00780c */ /* 0x000fe40005741670 */
[----:B------:R-:W-:-:S02]  /*233a0*/  ISETP.GE.AND P0, PT, R0, 0x1b1, PT ;  /* 0x000001b10000780c */ /* 0x000fc40003f06270 */
[----:B------:R-:W-:Y:S02]  /*233b0*/  ISETP.LT.OR P1, PT, R30, 0x9, !P1 ;  /* 0x000000091e00780c */ /* 0x000fe40004f21670 */
[----:B------:R-:W-:-:S03]  /*233c0*/  ISETP.GE.AND P4, PT, R0, 0x1b2, PT ;  /* 0x000001b20000780c */ /* 0x000fc60003f86270 */
[----:B------:R0:W-:Y:S01]  /*233d0*/  @!P5 STG.E.U8 desc[UR20][R24.64+0x1a8], R11 ;  /* 0x0001a80b1800d986 */ /* 0x0001e2000c101114 */
[----:B------:R-:W-:-:S03]  /*233e0*/  ISETP.LT.OR P5, PT, R30, 0x1, !P0 ;  /* 0x000000011e00780c */ /* 0x000fc600047a1670 */
[----:B------:R1:W-:Y:S01]  /*233f0*/  @!P6 STG.E.U8 desc[UR20][R24.64+0x1a9], R13 ;  /* 0x0001a90d1800e986 */ /* 0x0003e2000c101114 */
[C---:B------:R-:W-:Y:S02]  /*23400*/  ISETP.LT.OR P6, PT, R30.reuse, 0x1, !P4 ;  /* 0x000000011e00780c */ /* 0x040fe400067c1670 */
[----:B------:R-:W-:Y:S02]  /*23410*/  ISETP.LT.OR P0, PT, R30, 0x9, !P0 ;  /* 0x000000091e00780c */ /* 0x000fe40004701670 */
[----:B0-----:R-:W-:Y:S01]  /*23420*/  F2FP.SATFINITE.E4M3.F32.PACK_AB_MERGE_C R11, RZ, R4, RZ ;  /* 0x00000004ff0b723e */ /* 0x001fe200048070ff */
[----:B------:R-:W-:Y:S02]  /*23430*/  FMUL R4, R35, UR22 ;  /* 0x0000001623047c20 */ /* 0x000fe40008400000 */
[----:B------:R-:W5:Y:S01]  /*23440*/  LDL.LU R35, [R1+0x3e0] ;  /* 0x0003e00001237983 */ /* 0x000f620000300800 */
[----:B-1----:R-:W-:Y:S01]  /*23450*/  F2FP.SATFINITE.E4M3.F32.PACK_AB_MERGE_C R13, RZ, R5, RZ ;  /* 0x00000005ff0d723e */ /* 0x002fe200048070ff */
[----:B------:R-:W-:-:S02]  /*23460*/  FMUL R5, R34, UR22 ;  /* 0x0000001622057c20 */ /* 0x000fc40008400000 */
[----:B------:R0:W-:Y:S04]  /*23470*/  @!P2 STG.E.U8 desc[UR20][R26.64+0x1a8], R7 ;  /* 0x0001a8071a00a986 */ /* 0x0001e8000c101114 */
        /* <DEDUP_REMOVED lines=20> */
[----:B------:R-:W-:Y:S02]  /*235c0*/  ISETP.GE.AND P5, PT, R0, 0x1b9, PT ;  /* 0x000001b90000780c */ /* 0x000fe40003fa6270 */
[----:B------:R-:W-:Y:S02]  /*235d0*/  ISETP.LT.OR P4, PT, R30, 0x9, !P4 ;  /* 0x000000091e00780c */ /* 0x000fe40006781670 */
[----:B------:R-:W-:Y:S02]  /*235e0*/  ISETP.GE.AND P1, PT, R0, 0x1ba, PT ;  /* 0x000001ba0000780c */ /* 0x000fe40003f26270 */
[C---:B------:R-:W-:Y:S02]  /*235f0*/  ISETP.LT.OR P2, PT, R30.reuse, 0x1, !P5 ;  /* 0x000000011e00780c */ /* 0x040fe40006f41670 */
[C---:B------:R-:W-:Y:S02]  /*23600*/  ISETP.LT.OR P6, PT, R30.reuse, 0x1, !P1 ;  /* 0x000000011e00780c */ /* 0x040fe40004fc1670 */
[----:B------:R-:W-:-:S05]  /*23610*/  ISETP.LT.OR P1, PT, R30, 0x9, !P1 ;  /* 0x000000091e00780c */ /* 0x000fca0004f21670 */
[----:B------:R-:W-:Y:S04]  /*23620*/  @!P4 STG.E.U8 desc[UR20][R26.64+0x1b1], R9 ;  /* 0x0001b1091a00c986 */ /* 0x000fe8000c101114 */
[----:B------:R0:W-:Y:S01]  /*23630*/  @!P2 STG.E.U8 desc[UR20][R24.64+0x1b8], R11 ;  /* 0x0001b80b1800a986 */ /* 0x0001e2000c101114 */
[----:B------:R-:W-:Y:S02]  /*23640*/  ISETP.GE.AND P2, PT, R0, 0x1c2, PT ;  /* 0x000001c20000780c */ /* 0x000fe40003f46270 */
[C---:B------:R-:W-:Y:S01]  /*23650*/  ISETP.LT.OR P0, PT, R30.reuse, 0x9, !P5 ;  /* 0x000000091e00780c */ /* 0x040fe20006f01670 */
[----:B------:R-:W-:Y:S01]  /*23660*/  @!P6 STG.E.U8 desc[UR20][R24.64+0x1b9], R13 ;  /* 0x0001b90d1800e986 */ /* 0x000fe2000c101114 */
[----:B------:R-:W-:Y:S02]  /*23670*/  ISETP.LT.OR P6, PT, R30, 0x1, !P2 ;  /* 0x000000011e00780c */ /* 0x000fe400057c1670 */
[----:B------:R-:W-:-:S02]  /*23680*/  ISETP.GE.AND P4, PT, R0, 0x1c1, PT ;  /* 0x000001c10000780c */ /* 0x000fc40003f86270 */
[----:B------:R-:W-:Y:S02]  /*23690*/  F2FP.SATFINITE.E4M3.F32.PACK_AB_MERGE_C R3, RZ, R3, RZ ;  /* 0x00000003ff03723e */ /* 0x000fe400048070ff */
[----:B0-----:R-:W-:Y:S01]  /*236a0*/  F2FP.SATFINITE.E4M3.F32.PACK_AB_MERGE_C R11, RZ, R2, RZ ;  /* 0x00000002ff0b723e */ /* 0x001fe200048070ff */
[----:B------:R-:W-:Y:S01]  /*236b0*/  FMUL R2, R35, UR22 ;  /* 0x0000001623027c20 */ /* 0x000fe20008400000 */
[C---:B------:R-:W-:Y:S01]  /*236c0*/  ISETP.LT.OR P5, PT, R30.reuse, 0x1, !P4 ;  /* 0x000000011e00780c */ /* 0x040fe200067a1670 */
[----:B------:R-:W5:Y:S01]  /*236d0*/  LDL.LU R35, [R1+0x3fc] ;  /* 0x0003fc0001237983 */ /* 0x000f620000300800 */
[----:B------:R-:W-:Y:S02]  /*236e0*/  ISETP.LT.OR P4, PT, R30, 0x9, !P4 ;  /* 0x000000091e00780c */ /* 0x000fe40006781670 */
[----:B------:R-:W-:Y:S01]  /*236f0*/  F2FP.SATFINITE.E4M3.F32.PACK_AB_MERGE_C R5, RZ, R5, RZ ;  /* 0x00000005ff05723e */ /* 0x000fe200048070ff */
[----:B------:R0:W-:Y:S01]  /*23700*/  @!P1 STG.E.U8 desc[UR20][R26.64+0x1b9], R3 ;  /* 0x0001b9031a009986 */ /* 0x0001e2000c101114 */
[----:B------:R-:W-:-:S03]  /*23710*/  F2FP.SATFINITE.E4M3.F32.PACK_AB_MERGE_C R9, RZ, R4, RZ ;  /* 0x00000004ff09723e */ /* 0x000fc600048070ff */
[----:B------:R1:W-:Y:S04]  /*23720*/  @!P0 STG.E.U8 desc[UR20][R26.64+0x1b8], R7 ;  /* 0x0001b8071a008986 */ /* 0x0003e8000c101114 */
[----:B------:R1:W-:Y:S01]  /*23730*/  @!P6 STG.E.U8 desc[UR20][R24.64+0x1c1], R5 ;  /* 0x0001c1051800e986 */ /* 0x0003e2000c101114 */
[----:B----4-:R-:W-:Y:S01]  /*23740*/  FMUL R4, R33, UR22 ;  /* 0x0000001621047c20 */ /* 0x010fe20008400000 */
[----:B0-----:R-:W-:Y:S02]  /*23750*/  FMUL R3, R34, UR22 ;  /* 0x0000001622037c20 */ /* 0x001fe40008400000 */
[----:B------:R-:W4:Y:S04]  /*23760*/  LDL.LU R34, [R1+0x400] ;  /* 0x0004000001227983 */ /* 0x000f280000300800 */
[----:B------:R-:W4:Y:S01]  /*23770*/  LDL.LU R33, [R1+0x404] ;  /* 0x0004040001217983 */ /* 0x000f220000300800 */
[----:B-1----:R-:W-:-:S02]  /*23780*/  F2FP.SATFINITE.E4M3.F32.PACK_AB_MERGE_C R7, RZ, R3, RZ ;  /* 0x00000003ff07723e */ /* 0x002fc400048070ff */
[----:B------:R-:W-:Y:S01]  /*23790*/  F2FP.SATFINITE.E4M3.F32.PACK_AB_MERGE_C R5, RZ, R2, RZ ;  /* 0x00000002ff05723e */ /* 0x000fe200048070ff */
[----:B------:R-:W-:Y:S02]  /*237a0*/  FMUL R2, R32, UR22 ;  /* 0x0000001620027c20 */ /* 0x000fe40008400000 */
[----:B------:R-:W4:Y:S04]  /*237b0*/  LDL.LU R32, [R1+0x408] ;  /* 0x0004080001207983 */ /* 0x000f280000300800 */
[----:B------:R-:W-:Y:S04]  /*237c0*/  @!P5 STG.E.U8 desc[UR20][R24.64+0x1c0], R9 ;  /* 0x0001c0091800d986 */ /* 0x000fe8000c101114 */
[----:B------:R0:W-:Y:S02]  /*237d0*/  @!P4 STG.E.U8 desc[UR20][R26.64+0x1c0], R11 ;  /* 0x0001c00b1a00c986 */ /* 0x0001e4000c101114 */
[----:B0-----:R-:W-:Y:S01]  /*237e0*/  F2FP.SATFINITE.E4M3.F32.PACK_AB_MERGE_C R11, RZ, R2, RZ ;  /* 0x00000002ff0b723e */ /* 0x001fe200048070ff */
[----:B--2---:R-:W-:-:S02]  /*237f0*/  FMUL R3, R31, UR22 ;  /* 0x000000161f037c20 */ /* 0x004fc40008400000 */
[----:B------:R-:W2:Y:S03]  /*23800*/  LDL.LU R31, [R1+0x40c] ;  /* 0x00040c00011f7983 */ /* 0x000ea60000300800 */
[----:B------:R-:W-:Y:S01]  /*23810*/  F2FP.SATFINITE.E4M3.F32.PACK_AB_MERGE_C R13, RZ, R3, RZ ;  /* 0x00000003ff0d723e */ /* 0x000fe200048070ff */
[----:B---3--:R-:W-:Y:S02]  /*23820*/  FMUL R2, R29, UR22 ;  /* 0x000000161d027c20 */ /* 0x008fe40008400000 */
[----:B------:R-:W3:Y:S01]  /*23830*/  LDL.LU R29, [R1+0x410] ;  /* 0x00041000011d7983 */ /* 0x000ee20000300800 */
[----:B-----5:R-:W-:-:S03]  /*23840*/  FMUL R3, R28, UR22 ;  /* 0x000000161c037c20 */ /* 0x020fc60008400000 */
[----:B------:R-:W5:Y:S01]  /*23850*/  LDL.LU R28, [R1+0x414] ;  /* 0x00041400011c7983 */ /* 0x000f620000300800 */
[----:B------:R-:W-:Y:S02]  /*23860*/  ISETP.GE.AND P1, PT, R0, 0x1c9, PT ;  /* 0x000001c90000780c */ /* 0x000fe40003f26270 */
[C---:B------:R-:W-:Y:S02]  /*23870*/  ISETP.LT.OR P2, PT, R30.reuse, 0x9, !P2 ;  /* 0x000000091e00780c */ /* 0x040fe40005741670 */
[----:B------:R-:W-:Y:S02]  /*23880*/  ISETP.LT.OR P4, PT, R30, 0x1, !P1 ;  /* 0x000000011e00780c */ /* 0x000fe40004f81670 */
[----:B------:R-:W-:-:S04]  /*23890*/  ISETP.GE.AND P0, PT, R0, 0x1ca, PT ;  /* 0x000001ca0000780c */ /* 0x000fc80003f06270 */
[C---:B------:R-:W-:Y:S02]  /*238a0*/  ISETP.LT.OR P5, PT, R30.reuse, 0x1, !P0 ;  /* 0x000000011e00780c */ /* 0x040fe400047a1670 */
[----:B------:R-:W-:-:S03]  /*238b0*/  ISETP.LT.OR P0, PT, R30, 0x9, !P0 ;  /* 0x000000091e00780c */ /* 0x000fc60004701670 */
[----:B------:R0:W-:Y:S01]  /*238c0*/  @!P2 STG.E.U8 desc[UR20][R26.64+0x1c1], R5 ;  /* 0x0001c1051a00a986 */ /* 0x0001e2000c101114 */
[----:B------:R-:W-:Y:S02]  /*238d0*/  ISETP.GE.AND P2, PT, R0, 0x1d1, PT ;  /* 0x000001d10000780c */ /* 0x000fe40003f46270 */
[C---:B------:R-:W-:Y:S01]  /*238e0*/  ISETP.LT.OR P1, PT, R30.reuse, 0x9, !P1 ;  /* 0x000000091e00780c */ /* 0x040fe20004f21670 */
[----:B------:R1:W-:Y:S01]  /*238f0*/  @!P4 STG.E.U8 desc[UR20][R24.64+0x1c8], R7 ;  /* 0x0001c8071800c986 */ /* 0x0003e2000c101114 */
[----:B------:R-:W-:Y:S02]  /*23900*/  ISETP.LT.OR P4, PT, R30, 0x1, !P2 ;  /* 0x000000011e00780c */ /* 0x000fe40005781670 */
[----:B------:R-:W-:Y:S02]  /*23910*/  F2FP.SATFINITE.E4M3.F32.PACK_AB_MERGE_C R9, RZ, R4, RZ ;  /* 0x00000004ff09723e */ /* 0x000fe400048070ff */
[----:B0-----:R-:W-:Y:S01]  /*23920*/  F2FP.SATFINITE.E4M3.F32.PACK_AB_MERGE_C R5, RZ, R2, RZ ;  /* 0x00000002ff05723e */ /* 0x001fe200048070ff */
[----:B------:R-:W-:-:S02]  /*23930*/  FMUL R2, R35, UR22 ;  /* 0x0000001623027c20 */ /* 0x000fc40008400000 */
[----:B------:R-:W5:Y:S01]  /*23940*/  LDL.LU R35, [R1+0x418] ;  /* 0x0004180001237983 */ /* 0x000f620000300800 */
[----:B-1----:R-:W-:-:S03]  /*23950*/  F2FP.SATFINITE.E4M3.F32.PACK_AB_MERGE_C R7, RZ, R3, RZ ;  /* 0x00000003ff07723e */ /* 0x002fc600048070ff */
[----:B------:R0:W-:Y:S04]  /*23960*/  @!P5 STG.E.U8 desc[UR20][R24.64+0x1c9], R9 ;  /* 0x0001c9091800d986 */ /* 0x0001e8000c101114 */
[----:B------:R1:W-:Y:S01]  /*23970*/  @!P0 STG.E.U8 desc[UR20][R26.64+0x1c9], R13 ;  /* 0x0001c90d1a008986 */ /* 0x0003e2000c101114 */
[----:B----4-:R-:W-:-:S03]  /*23980*/  FMUL R4, R34, UR22 ;  /* 0x0000001622047c20 */ /* 0x010fc60008400000 */
[----:B------:R-:W4:Y:S01]  /*23990*/  LDL.LU R34, [R1+0x41c] ;  /* 0x00041c0001227983 */ /* 0x000f220000300800 */
[----:B------:R-:W-:-:S03]  /*239a0*/  FMUL R3, R33, UR22 ;  /* 0x0000001621037c20 */ /* 0x000fc60008400000 */
[----:B------:R-:W4:Y:S01]  /*239b0*/  LDL.LU R33, [R1+0x420] ;  /* 0x0004200001217983 */ /* 0x000f220000300800 */
[----:B0-----:R-:W-:Y:S02]  /*239c0*/  F2FP.SATFINITE.E4M3.F32.PACK_AB_MERGE_C R9, RZ, R2, RZ ;  /* 0x00000002ff09723e */ /* 0x001fe400048070ff */
[----:B-1----:R-:W-:Y:S01]  /*239d0*/  F2FP.SATFINITE.E4M3.F32.PACK_AB_MERGE_C R13, RZ, R3, RZ ;  /* 0x00000003ff0d723e */ /* 0x002fe200048070ff */
[----:B------:R-:W-:Y:S02]  /*239e0*/  FMUL R2, R32, UR22 ;  /* 0x0000001620027c20 */ /* 0x000fe40008400000 */
[----:B------:R-:W4:Y:S04]  /*239f0*/  LDL.LU R32, [R1+0x424] ;  /* 0x0004240001207983 */ /* 0x000f280000300800 */
[----:B------:R0:W-:Y:S04]  /*23a00*/  @!P1 STG.E.U8 desc[UR20][R26.64+0x1c8], R11 ;  /* 0x0001c80b1a009986 */ /* 0x0001e8000c101114 */
[----:B------:R1:W-:Y:S01]  /*23a10*/  @!P4 STG.E.U8 desc[UR20][R24.64+0x1d0], R5 ;  /* 0x0001d0051800c986 */ /* 0x0003e2000c101114 */
[----:B0-----:R-:W-:-:S02]  /*23a20*/  F2FP.SATFINITE.E4M3.F32.PACK_AB_MERGE_C R11, RZ, R4, RZ ;  /* 0x00000004ff0b723e */ /* 0x001fc400048070ff */
        /* <DEDUP_REMOVED lines=8> */
[C---:B------:R-:W-:Y:S01]  /*23ab0*/  ISETP.LT.OR P2, PT, R30.reuse, 0x9, !P2 ;  /* 0x000000091e00780c */ /* 0x040fe20005741670 */
[----:B------:R-:W5:Y:S01]  /*23ac0*/  LDL.LU R37, [R1+0x434] ;  /* 0x0004340001257983 */ /* 0x000f620000300800 */
[----:B------:R-:W-:Y:S02]  /*23ad0*/  ISETP.LT.OR P5, PT, R30, 0x1, !P1 ;  /* 0x000000011e00780c */ /* 0x000fe40004fa1670 */
[----:B------:R-:W-:Y:S02]  /*23ae0*/  ISETP.GE.AND P0, PT, R0, 0x1d9, PT ;  /* 0x000001d90000780c */ /* 0x000fe40003f06270 */
[C---:B------:R-:W-:Y:S02]  /*23af0*/  ISETP.LT.OR P1, PT, R30.reuse, 0x9, !P1 ;  /* 0x000000091e00780c */ /* 0x040fe40004f21670 */
[----:B------:R-:W-:-:S02]  /*23b00*/  ISETP.LT.OR P6, PT, R30, 0x1, !P0 ;  /* 0x000000011e00780c */ /* 0x000fc400047c1670 */
[----:B------:R-:W-:Y:S02]  /*23b10*/  ISETP.GE.AND P4, PT, R0, 0x1da, PT ;  /* 0x000001da0000780c */ /* 0x000fe40003f86270 */
[----:B------:R-:W-:-:S03]  /*23b20*/  ISETP.LT.OR P0, PT, R30, 0x9, !P0 ;  /* 0x000000091e00780c */ /* 0x000fc60004701670 */
[----:B------:R-:W-:Y:S04]  /*23b30*/  @!P5 STG.E.U8 desc[UR20][R24.64+0x1d1], R7 ;  /* 0x0001d1071800d986 */ /* 0x000fe8000c101114 */
[----:B------:R0:W-:Y:S01]  /*23b40*/  @!P2 STG.E.U8 desc[UR20][R26.64+0x1d0], R9 ;  /* 0x0001d0091a00a986 */ /* 0x0001e2000c101114 */
[----:B------:R-:W-:-:S03]  /*23b50*/  ISETP.LT.OR P2, PT, R30, 0x1, !P4 ;  /* 0x000000011e00780c */ /* 0x000fc60006741670 */
[----:B------:R-:W-:Y:S01]  /*23b60*/  @!P1 STG.E.U8 desc[UR20][R26.64+0x1d1], R11 ;  /* 0x0001d10b1a009986 */ /* 0x000fe2000c101114 */
[----:B------:R-:W-:Y:S02]  /*23b70*/  ISETP.GE.AND P1, PT, R0, 0x1e1, PT ;  /* 0x000001e10000780c */ /* 0x000fe40003f26270 */
[C---:B------:R-:W-:Y:S01]  /*23b80*/  ISETP.LT.OR P5, PT, R30.reuse, 0x9, !P4 ;  /* 0x000000091e00780c */ /* 0x040fe200067a1670 */
[----:B------:R1:W-:Y:S01]  /*23b90*/  @!P6 STG.E.U8 desc[UR20][R24.64+0x1d8], R13 ;  /* 0x0001d80d1800e986 */ /* 0x0003e2000c101114 */
[----:B0-----:R-:W-:Y:S01]  /*23ba0*/  F2FP.SATFINITE.E4M3.F32.PACK_AB_MERGE_C R9, RZ, R2, RZ ;  /* 0x00000002ff09723e */ /* 0x001fe200048070ff */
[----:B------:R-:W-:Y:S01]  /*23bb0*/  FMUL R2, R35, UR22 ;  /* 0x0000001623027c20 */ /* 0x000fe20008400000 */
[----:B------:R-:W-:Y:S01]  /*23bc0*/  ISETP.LT.OR P6, PT, R30, 0x1, !P1 ;  /* 0x000000011e00780c */ /* 0x000fe20004fc1670 */
[----:B------:R-:W5:Y:S01]  /*23bd0*/  LDL.LU R35, [R1+0x438] ;  /* 0x0004380001237983 */ /* 0x000f620000300800 */
[----:B------:R-:W-:Y:S02]  /*23be0*/  F2FP.SATFINITE.E4M3.F32.PACK_AB_MERGE_C R7, RZ, R3, RZ ;  /* 0x00000003ff07723e */ /* 0x000fe400048070ff */
[----:B-1----:R-:W-:Y:S01]  /*23bf0*/  F2FP.SATFINITE.E4M3.F32.PACK_AB_MERGE_C R13, RZ, R2, RZ ;  /* 0x00000002ff0d723e */ /* 0x002fe200048070ff */
[----:B------:R-:W-:Y:S01]  /*23c00*/  @!P2 STG.E.U8 desc[UR20][R24.64+0x1d9], R5 ;  /* 0x0001d9051800a986 */ /* 0x000fe2000c101114 */
[----:B------:R-:W-:-:S03]  /*23c10*/  F2FP.SATFINITE.E4M3.F32.PACK_AB_MERGE_C R11, RZ, R4, RZ ;  /* 0x00000004ff0b723e */ /* 0x000fc600048070ff */
[----:B------:R0:W-:Y:S01]  /*23c20*/  @!P0 STG.E.U8 desc[UR20][R26.64+0x1d8], R7 ;  /* 0x0001d8071a008986 */ /* 0x0001e2000c101114 */
[----:B----4-:R-:W-:Y:S01]  /*23c30*/  FMUL R2, R33, UR22 ;  /* 0x0000001621027c20 */ /* 0x010fe20008400000 */
[----:B------:R-:W-:Y:S02]  /*23c40*/  FMUL R3, R34, UR22 ;  /* 0x0000001622037c20 */ /* 0x000fe40008400000 */
[----:B------:R-:W4:Y:S02]  /*23c50*/  LDL.LU R34, [R1+0x43c] ;  /* 0x00043c0001227983 */ /* 0x000f240000300800 */
[----:B0-----:R-:W-:Y:S01]  /*23c60*/  F2FP.SATFINITE.E4M3.F32.PACK_AB_MERGE_C R7, RZ, R2, RZ ;  /* 0x00000002ff07723e */ /* 0x001fe200048070ff */
[----:B------:R-:W-:Y:S01]  /*23c70*/  FMUL R4, R32, UR22 ;  /* 0x0000001620047c20 */ /* 0x000fe20008400000 */
[----:B------:R-:W-:Y:S01]  /*23c80*/  @!P5 STG.E.U8 desc[UR20][R26.64+0x1d9], R9 ;  /* 0x0001d9091a00d986 */ /* 0x000fe2000c101114 */
[----:B------:R-:W-:-:S03]  /*23c90*/  F2FP.SATFINITE.E4M3.F32.PACK_AB_MERGE_C R5, RZ, R3, RZ ;  /* 0x00000003ff05723e */ /* 0x000fc600048070ff */
[----:B------:R0:W-:Y:S04]  /*23ca0*/  @!P6 STG.E.U8 desc[UR20][R24.64+0x1e0], R11 ;  /* 0x0001e00b1800e986 */ /* 0x0001e8000c101114 */
[----:B------:R-:W4:Y:S04]  /*23cb0*/  LDL.LU R33, [R1+0x440] ;  /* 0x0004400001217983 */ /* 0x000f280000300800 */
[----:B------:R-:W4:Y:S01]  /*23cc0*/  LDL.LU R32, [R1+0x448] ;  /* 0x0004480001207983 */ /* 0x000f220000300800 */
[----:B--2---:R-:W-:-:S03]  /*23cd0*/  FMUL R2, R31, UR22 ;  /* 0x000000161f027c20 */ /* 0x004fc60008400000 */
[----:B------:R-:W2:Y:S02]  /*23ce0*/  LDL.LU R31, [R1+0x444] ;  /* 0x00044400011f7983 */ /* 0x000ea40000300800 */
[----:B0-----:R-:W-:Y:S01]  /*23cf0*/  F2FP.SATFINITE.E4M3.F32.PACK_AB_MERGE_C R11, RZ, R2, RZ ;  /* 0x00000002ff0b723e */ /* 0x001fe200048070ff */
[----:B---3--:R-:W-:Y:S02]  /*23d00*/  FMUL R2, R29, UR22 ;  /* 0x000000161d027c20 */ /* 0x008fe40008400000 */
[----:B------:R-:W3:Y:S01]  /*23d10*/  LDL.LU R29, [R1+0x44c] ;  /* 0x00044c00011d7983 */ /* 0x000ee20000300800 */
[----:B-----5:R-:W-:-:S03]  /*23d20*/  FMUL R3, R28, UR22 ;  /* 0x000000161c037c20 */ /* 0x020fc60008400000 */
[----:B------:R-:W5:Y:S01]  /*23d30*/  LDL.LU R28, [R1+0x450] ;  /* 0x00045000011c7983 */ /* 0x000f620000300800 */
[----:B------:R-:W-:-:S04]  /*23d40*/  ISETP.GE.AND P4, PT, R0, 0x1e2, PT ;  /* 0x000001e20000780c */ /* 0x000fc80003f86270 */
[C---:B------:R-:W-:Y:S02]  /*23d50*/  ISETP.LT.OR P2, PT, R30.reuse, 0x1, !P4 ;  /* 0x000000011e00780c */ /* 0x040fe40006741670 */
[----:B------:R-:W-:Y:S02]  /*23d60*/  ISETP.LT.OR P5, PT, R30, 0x9, !P4 ;  /* 0x000000091e00780c */ /* 0x000fe400067a1670 */
[----:B------:R-:W-:Y:S02]  /*23d70*/  ISETP.GE.AND P4, PT, R0, 0x1ea, PT ;  /* 0x000001ea0000780c */ /* 0x000fe40003f86270 */
[----:B------:R-:W-:Y:S02]  /*23d80*/  ISETP.LT.OR P1, PT, R30, 0x9, !P1 ;  /* 0x000000091e00780c */ /* 0x000fe40004f21670 */
[----:B------:R-:W-:-:S05]  /*23d90*/  ISETP.GE.AND P0, PT, R0, 0x1e9, PT ;  /* 0x000001e90000780c */ /* 0x000fca0003f06270 */
[----:B------:R-:W-:Y:S01]  /*23da0*/  @!P2 STG.E.U8 desc[UR20][R24.64+0x1e1], R13 ;  /* 0x0001e10d1800a986 */ /* 0x000fe2000c101114 */
[C---:B------:R-:W-:Y:S02]  /*23db0*/  ISETP.LT.OR P2, PT, R30.reuse, 0x1, !P4 ;  /* 0x000000011e00780c */ /* 0x040fe40006741670 */
[C---:B------:R-:W-:Y:S01]  /*23dc0*/  ISETP.LT.OR P6, PT, R30.reuse, 0x1, !P0 ;  /* 0x000000011e00780c */ /* 0x040fe200047c1670 */
[----:B------:R-:W-:Y:S01]  /*23dd0*/  @!P5 STG.E.U8 desc[UR20][R26.64+0x1e1], R7 ;  /* 0x0001e1071a00d986 */ /* 0x000fe2000c101114 */
[----:B------:R-:W-:Y:S02]  /*23de0*/  F2FP.SATFINITE.E4M3.F32.PACK_AB_MERGE_C R9, RZ, R4, RZ ;  /* 0x00000004ff09723e */ /* 0x000fe400048070ff */
[C---:B------:R-:W-:Y:S01]  /*23df0*/  ISETP.LT.OR P0, PT, R30.reuse, 0x9, !P0 ;  /* 0x000000091e00780c */ /* 0x040fe20004701670 */
[----:B------:R0:W-:Y:S01]  /*23e00*/  @!P1 STG.E.U8 desc[UR20][R26.64+0x1e0], R5 ;  /* 0x0001e0051a009986 */ /* 0x0001e2000c101114 */
[----:B------:R-:W-:Y:S02]  /*23e10*/  ISETP.LT.OR P1, PT, R30, 0x9, !P4 ;  /* 0x000000091e00780c */ /* 0x000fe40006721670 */
[----:B------:R-:W-:-:S03]  /*23e20*/  ISETP.GE.AND P4, PT, R0, 0x1f2, PT ;  /* 0x000001f20000780c */ /* 0x000fc60003f86270 */
[----:B------:R-:W-:Y:S01]  /*23e30*/  @!P2 STG.E.U8 desc[UR20][R24.64+0x1e9], R11 ;  /* 0x0001e90b1800a986 */ /* 0x000fe2000c101114 */
[----:B------:R-:W-:-:S03]  /*23e40*/  ISETP.GE.AND P2, PT, R0, 0x1f1, PT ;  /* 0x000001f10000780c */ /* 0x000fc60003f46270 */
[----:B------:R1:W-:Y:S01]  /*23e50*/  @!P6 STG.E.U8 desc[UR20][R24.64+0x1e8], R9 ;  /* 0x0001e8091800e986 */ /* 0x0003e2000c101114 */
[C---:B------:R-:W-:Y:S02]  /*23e60*/  ISETP.LT.OR P5, PT, R30.reuse, 0x1, !P2 ;  /* 0x000000011e00780c */ /* 0x040fe400057a1670 */
[C---:B------:R-:W-:Y:S02]  /*23e70*/  ISETP.LT.OR P6, PT, R30.reuse, 0x1, !P4 ;  /* 0x000000011e00780c */ /* 0x040fe400067c1670 */
[----:B0-----:R-:W-:Y:S01]  /*23e80*/  F2FP.SATFINITE.E4M3.F32.PACK_AB_MERGE_C R5, RZ, R2, RZ ;  /* 0x00000002ff05723e */ /* 0x001fe200048070ff */
[----:B------:R-:W-:Y:S01]  /*23e90*/  FMUL R2, R37, UR22 ;  /* 0x0000001625027c20 */ /* 0x000fe20008400000 */
[----:B------:R-:W-:Y:S01]  /*23ea0*/  F2FP.SATFINITE.E4M3.F32.PACK_AB_MERGE_C R7, RZ, R3, RZ ;  /* 0x00000003ff07723e */ /* 0x000fe200048070ff */
[----:B------:R-:W-:Y:S02]  /*23eb0*/  FMUL R3, R35, UR22 ;  /* 0x0000001623037c20 */ /* 0x000fe40008400000 */
[----:B------:R-:W-:Y:S01]  /*23ec0*/  @!P0 STG.E.U8 desc[UR20][R26.64+0x1e8], R5 ;  /* 0x0001e8051a008986 */ /* 0x000fe2000c101114 */
[----:B------:R-:W-:-:S02]  /*23ed0*/  ISETP.LT.OR P0, PT, R30, 0x9, !P2 ;  /* 0x000000091e00780c */ /* 0x000fc40005701670 */
[----:B-1----:R-:W-:Y:S01]  /*23ee0*/  F2FP.SATFINITE.E4M3.F32.PACK_AB_MERGE_C R9, RZ, R2, RZ ;  /* 0x00000002ff09723e */ /* 0x002fe200048070ff */
[----:B------:R0:W-:Y:S01]  /*23ef0*/  @!P1 STG.E.U8 desc[UR20][R26.64+0x1e9], R7 ;  /* 0x0001e9071a009986 */ /* 0x0001e2000c101114 */
[----:B------:R-:W-:Y:S02]  /*23f00*/  F2FP.SATFINITE.E4M3.F32.PACK_AB_MERGE_C R11, RZ, R3, RZ ;  /* 0x00000003ff0b723e */ /* 0x000fe400048070ff */
[C---:B------:R-:W-:Y:S02]  /*23f10*/  ISETP.GE.AND P1, PT, R0.reuse, 0x1fa, PT ;  /* 0x000001fa0000780c */ /* 0x040fe40003f26270 */
[----:B------:R-:W-:Y:S01]  /*23f20*/  ISETP.GE.AND P2, PT, R0, 0x1f9, PT ;  /* 0x000001f90000780c */ /* 0x000fe20003f46270 */
[----:B----4-:R-:W-:Y:S01]  /*23f30*/  FMUL R2, R34, UR22 ;  /* 0x0000001622027c20 */ /* 0x010fe20008400000 */
[----:B------:R1:W-:Y:S01]  /*23f40*/  @!P5 STG.E.U8 desc[UR20][R24.64+0x1f0], R9 ;  /* 0x0001f0091800d986 */ /* 0x0003e2000c101114 */
[C---:B------:R-:W-:Y:S02]  /*23f50*/  ISETP.LT.OR P4, PT, R30.reuse, 0x9, !P4 ;  /* 0x000000091e00780c */ /* 0x040fe40006781670 */
[C---:B------:R-:W-:Y:S01]  /*23f60*/  ISETP.LT.OR P5, PT, R30.reuse, 0x1, !P2 ;  /* 0x000000011e00780c */ /* 0x040fe200057a1670 */
[----:B------:R4:W-:Y:S01]  /*23f70*/  @!P6 STG.E.U8 desc[UR20][R24.64+0x1f1], R11 ;  /* 0x0001f10b1800e986 */ /* 0x0009e2000c101114 */
[----:B------:R-:W-:-:S02]  /*23f80*/  ISETP.LT.OR P6, PT, R30, 0x1, !P1 ;  /* 0x000000011e00780c */ /* 0x000fc40004fc1670 */
[C---:B------:R-:W-:Y:S02]  /*23f90*/  ISETP.LT.OR P2, PT, R30.reuse, 0x9, !P2 ;  /* 0x000000091e00780c */ /* 0x040fe40005741670 */
[----:B------:R-:W-:Y:S02]  /*23fa0*/  ISETP.LT.OR P1, PT, R30, 0x9, !P1 ;  /* 0x000000091e00780c */ /* 0x000fe40004f21670 */
[----:B------:R-:W-:Y:S01]  /*23fb0*/  F2FP.SATFINITE.E4M3.F32.PACK_AB_MERGE_C R13, RZ, R2, RZ ;  /* 0x00000002ff0d723e */ /* 0x000fe200048070ff */
[----:B------:R-:W-:Y:S01]  /*23fc0*/  FMUL R0, R33, UR22 ;  /* 0x0000001621007c20 */ /* 0x000fe20008400000 */
[----:B------:R-:W-:-:S04]  /*23fd0*/  FMUL R3, R32, UR22 ;  /* 0x0000001620037c20 */ /* 0x000fc80008400000 */
[----:B0-----:R-:W-:Y:S02]  /*23fe0*/  F2FP.SATFINITE.E4M3.F32.PACK_AB_MERGE_C R7, RZ, R0, RZ ;  /* 0x00000000ff07723e */ /* 0x001fe400048070ff */
[----:B-1----:R-:W-:Y:S01]  /*23ff0*/  F2FP.SATFINITE.E4M3.F32.PACK_AB_MERGE_C R9, RZ, R3, RZ ;  /* 0x00000003ff09723e */ /* 0x002fe200048070ff */
[----:B------:R0:W-:Y:S04]  /*24000*/  @!P0 STG.E.U8 desc[UR20][R26.64+0x1f0], R13 ;  /* 0x0001f00d1a008986 */ /* 0x0001e8000c101114 */
[----:B------:R0:W-:Y:S04]  /*24010*/  @!P4 STG.E.U8 desc[UR20][R26.64+0x1f1], R7 ;  /* 0x0001f1071a00c986 */ /* 0x0001e8000c101114 */
[----:B------:R0:W-:Y:S01]  /*24020*/  @!P6 STG.E.U8 desc[UR20][R24.64+0x1f9], R9 ;  /* 0x0001f9091800e986 */ /* 0x0001e2000c101114 */
[----:B--2---:R-:W-:-:S05]  /*24030*/  FMUL R2, R31, UR22 ;  /* 0x000000161f027c20 */ /* 0x004fca0008400000 */
[----:B------:R-:W-:Y:S01]  /*24040*/  F2FP.SATFINITE.E4M3.F32.PACK_AB_MERGE_C R3, RZ, R2, RZ ;  /* 0x00000002ff03723e */ /* 0x000fe200048070ff */
[----:B---3--:R-:W-:-:S04]  /*24050*/  FMUL R4, R29, UR22 ;  /* 0x000000161d047c20 */ /* 0x008fc80008400000 */
[----:B------:R0:W-:Y:S01]  /*24060*/  @!P5 STG.E.U8 desc[UR20][R24.64+0x1f8], R3 ;  /* 0x0001f8031800d986 */ /* 0x0001e2000c101114 */
[----:B----4-:R-:W-:Y:S01]  /*24070*/  F2FP.SATFINITE.E4M3.F32.PACK_AB_MERGE_C R11, RZ, R4, RZ ;  /* 0x00000004ff0b723e */ /* 0x010fe200048070ff */
[----:B-----5:R-:W-:-:S05]  /*24080*/  FMUL R5, R28, UR22 ;  /* 0x000000161c057c20 */ /* 0x020fca0008400000 */
[----:B------:R-:W-:Y:S01]  /*24090*/  F2FP.SATFINITE.E4M3.F32.PACK_AB_MERGE_C R5, RZ, R5, RZ ;  /* 0x00000005ff05723e */ /* 0x000fe200048070ff */
[----:B------:R0:W-:Y:S04]  /*240a0*/  @!P2 STG.E.U8 desc[UR20][R26.64+0x1f8], R11 ;  /* 0x0001f80b1a00a986 */ /* 0x0001e8000c101114 */
[----:B------:R0:W-:Y:S02]  /*240b0*/  @!P1 STG.E.U8 desc[UR20][R26.64+0x1f9], R5 ;  /* 0x0001f9051a009986 */ /* 0x0001e4000c101114 */
.L_x_545:
[----:B------:R-:W-:Y:S05]  /*240c0*/  BSYNC B0 ;  /* 0x0000000000007941 */ /* 0x000fea0003800000 */
.L_x_31:
[----:B0--34-:R-:W3:Y:S04]  /*240d0*/  LDL.LU R3, [R1+0x454] ;  /* 0x0004540001037983 */ /* 0x019ee80000300800 */
[----:B------:R-:W3:Y:S01]  /*240e0*/  LDL.LU R2, [R1+0x458] ;  /* 0x0004580001027983 */ /* 0x000ee20000300800 */
[----:B------:R-:W-:Y:S01]  /*240f0*/  ULDC UR6, c[0x0][0xc] ;  /* 0x0000030000067ab9 */ /* 0x000fe20000000800 */
[----:B------:R-:W-:Y:S01]  /*24100*/  ULDC UR7, c[0x0][0x10] ;  /* 0x0000040000077ab9 */ /* 0x000fe20000000800 */
[----:B--2---:R-:W3:Y:S01]  /*24110*/  LDC R5, c[0x0][0x14] ;  /* 0x00000500ff057b82 */ /* 0x004ee20000000800 */
[----:B------:R-:W-:Y:S01]  /*24120*/  UIMAD.WIDE.U32 UR6, UR6, UR7, URZ ;  /* 0x00000007060672a5 */ /* 0x000fe2000f8e003f */
[----:B-----5:R-:W-:Y:S01]  /*24130*/  PRMT R0, RZ, 0x7610, R0 ;  /* 0x00007610ff007816 */ /* 0x020fe20000000000 */
[----:B------:R-:W-:-:S04]  /*24140*/  UMOV UR10, 0xffffffff ;  /* 0xffffffff000a7882 */ /* 0x000fc80000000000 */
[----:B---3--:R-:W-:-:S04]  /*24150*/  IMAD.WIDE.U32 R2, R5, UR6, R2 ;  /* 0x0000000605027c25 */ /* 0x008fc8000f8e0002 */
[----:B------:R-:W-:Y:S01]  /*24160*/  IMAD R5, R5, UR7, RZ ;  /* 0x0000000705057c24 */ /* 0x000fe2000f8e02ff */
[----:B------:R-:W-:Y:S01]  /*24170*/  ULDC.64 UR6, c[0x0][0x650] ;  /* 0x0001940000067ab9 */ /* 0x000fe20000000a00 */
[----:B------:R-:W-:Y:S01]  /*24180*/  IMAD.MOV.U32 R11, RZ, RZ, R2 ;  /* 0x000000ffff0b7224 */ /* 0x000fe200078e0002 */
[----:B------:R-:W-:Y:S01]  /*24190*/  ISETP.GE.U32.AND P0, PT, R2, UR6, PT ;  /* 0x0000000602007c0c */ /* 0x000fe2000bf06070 */
[----:B------:R-:W-:Y:S02]  /*241a0*/  IMAD.IADD R13, R3, 0x1, R5 ;  /* 0x00000001030d7824 */ /* 0x000fe400078e0205 */
[----:B------:R-:W-:-:S03]  /*241b0*/  IMAD.MOV.U32 R2, RZ, RZ, -0x1 ;  /* 0xffffffffff027424 */ /* 0x000fc600078e00ff */
[----:B------:R0:W-:Y:S01]  /*241c0*/  STL [R1+0x454], R13 ;  /* 0x0004540d01007387 */ /* 0x0001e20000100800 */
[----:B------:R-:W-:-:S03]  /*241d0*/  ISETP.GE.U32.AND.EX P0, PT, R13, UR7, PT, P0 ;  /* 0x000000070d007c0c */ /* 0x000fc6000bf06100 */
[----:B------:R0:W-:Y:S04]  /*241e0*/  STL [R1+0x458], R11 ;  /* 0x0004580b01007387 */ /* 0x0001e80000100800 */
[----:B------:R0:W-:Y:S06]  /*241f0*/  STL [R1+0x45c], R2 ;  /* 0x00045c0201007387 */ /* 0x0001ec0000100800 */
[----:B------:R-:W-:Y:S05]  /*24200*/  @P0 BRA `(.L_x_546) ;  /* 0x0000000400740947 */ /* 0x000fea0003800000 */
[----:B------:R-:W2:Y:S01]  /*24210*/  S2R R8, SR_CTAID.X ;  /* 0x0000000000087919 */ /* 0x000ea20000002500 */
[----:B------:R-:W-:Y:S01]  /*24220*/  ULDC.64 UR16, c[0x0][0x628] ;  /* 0x00018a0000107ab9 */ /* 0x000fe20000000a00 */
[----:B------:R-:W3:Y:S01]  /*24230*/  LDC R9, c[0x0][0x144] ;  /* 0x00005100ff097b82 */ /* 0x000ee20000000800 */
[----:B------:R-:W-:Y:S01]  /*24240*/  ULDC UR6, c[0x0][0x150] ;  /* 0x0000540000067ab9 */ /* 0x000fe20000000800 */
[----:B------:R-:W4:Y:S01]  /*24250*/  S2R R12, SR_CTAID.Y ;  /* 0x00000000000c7919 */ /* 0x000f220000002600 */
[----:B------:R-:W-:Y:S01]  /*24260*/  ISETP.NE.U32.AND P0, PT, RZ, UR16, PT ;  /* 0x00000010ff007c0c */ /* 0x000fe2000bf05070 */
[----:B------:R-:W-:Y:S01]  /*24270*/  ULDC UR18, c[0x0][0x630] ;  /* 0x00018c0000127ab9 */ /* 0x000fe20000000800 */
[----:B------:R-:W-:Y:S02]  /*24280*/  R2UR UR14, R11 ;  /* 0x000000000b0e72ca */ /* 0x000fe400000e0000 */
[----:B------:R-:W-:Y:S01]  /*24290*/  ISETP.NE.AND.EX P0, PT, RZ, UR17, PT, P0 ;  /* 0x00000011ff007c0c */ /* 0x000fe2000bf05300 */
[----:B------:R-:W0:Y:S01]  /*242a0*/  LDC.64 R6, c[0x0][0x620] ;  /* 0x00018800ff067b82 */ /* 0x000e220000000a00 */
[----:B------:R-:W-:-:S02]  /*242b0*/  R2UR UR15, R13 ;  /* 0x000000000d0f72ca */ /* 0x000fc400000e0000 */
[----:B--2---:R-:W-:-:S05]  /*242c0*/  I2FP.F32.U32 R0, R8 ;  /* 0x0000000800007245 */ /* 0x004fca0000201000 */
[----:B------:R-:W-:-:S06]  /*242d0*/  FMUL R0, R0, UR6 ;  /* 0x0000000600007c20 */ /* 0x000fcc0008400000 */
[----:B------:R-:W2:Y:S01]  /*242e0*/  F2I.U32.TRUNC.NTZ R0, R0 ;  /* 0x0000000000007305 */ /* 0x000ea2000020f000 */
[----:B----4-:R-:W-:Y:S05]  /*242f0*/  @!P0 BRA `(.L_x_547) ;  /* 0x0000000000308947 */ /* 0x010fea0003800000 */
        /* <DEDUP_REMOVED lines=12> */
.L_x_547:
[----:B------:R-:W-:Y:S01]  /*243c0*/  USHF.R.U64 UR10, UR14, UR18, UR15 ;  /* 0x000000120e0a7299 */ /* 0x000fe2000800120f */
[----:B------:R-:W4:Y:S01]  /*243d0*/  LDC.64 R20, c[0x0][0x640] ;  /* 0x00019000ff147b82 */ /* 0x000f220000000a00 */
[----:B------:R-:W-:Y:S01]  /*243e0*/  USHF.R.U32.HI UR6, URZ, UR18, UR15 ;  /* 0x000000123f067299 */ /* 0x000fe2000801160f */
[----:B--2---:R-:W-:Y:S02]  /*243f0*/  IMAD.MOV R10, RZ, RZ, -R0 ;  /* 0x000000ffff0a7224 */ /* 0x004fe400078e0a00 */
[----:B0-----:R-:W-:Y:S01]  /*24400*/  IMAD.MOV.U32 R2, RZ, RZ, R11 ;  /* 0x000000ffff027224 */ /* 0x001fe200078e000b */
[----:B------:R-:W-:Y:S01]  /*24410*/  IADD3 R5, P0, RZ, -UR10, RZ ;  /* 0x8000000aff057c10 */ /* 0x000fe2000ff1e0ff */
[----:B---3--:R-:W-:Y:S02]  /*24420*/  IMAD R17, R9, R10, R8 ;  /* 0x0000000a09117224 */ /* 0x008fe400078e0208 */
[----:B------:R-:W0:Y:S02]  /*24430*/  LDC R4, c[0x0][0x618] ;  /* 0x00018600ff047b82 */ /* 0x000e240000000800 */
[----:B------:R-:W-:Y:S01]  /*24440*/  IMAD.X R3, RZ, RZ, ~UR6, P0 ;  /* 0x80000006ff037e24 */ /* 0x000fe200080e06ff */
[----:B------:R-:W-:-:S03]  /*24450*/  ULDC UR6, c[0x0][0x154] ;  /* 0x0000550000067ab9 */ /* 0x000fc60000000800 */
[-C--:B------:R-:W-:Y:S02]  /*24460*/  IMAD R0, R3, R6.reuse, RZ ;  /* 0x0000000603007224 */ /* 0x080fe400078e02ff */
[----:B------:R-:W2:Y:S01]  /*24470*/  LDC R14, c[0x0][0x608] ;  /* 0x00018200ff0e7b82 */ /* 0x000ea20000000800 */
[----:B------:R-:W-:Y:S02]  /*24480*/  IMAD.MOV.U32 R3, RZ, RZ, R13 ;  /* 0x000000ffff037224 */ /* 0x000fe400078e000d */
[----:B------:R-:W-:-:S05]  /*24490*/  IMAD.WIDE.U32 R2, R5, R6, R2 ;  /* 0x0000000605027225 */ /* 0x000fca00078e0002 */
[----:B------:R-:W3:Y:S01]  /*244a0*/  LDC R18, c[0x0][0x658] ;  /* 0x00019600ff127b82 */ /* 0x000ee20000000800 */
[----:B------:R-:W-:Y:S01]  /*244b0*/  IMAD R5, R5, R7, R0 ;  /* 0x0000000705057224 */ /* 0x000fe200078e0200 */
[----:B------:R-:W-:Y:S01]  /*244c0*/  I2FP.F32.U32 R0, R12 ;  /* 0x0000000c00007245 */ /* 0x000fe20000201000 */
[----:B------:R-:W-:Y:S01]  /*244d0*/  IMAD.MOV.U32 R7, RZ, RZ, 0x1 ;  /* 0x00000001ff077424 */ /* 0x000fe200078e00ff */
[----:B----4-:R-:W-:Y:S01]  /*244e0*/  ISETP.NE.U32.AND P0, PT, R20, RZ, PT ;  /* 0x000000ff1400720c */ /* 0x010fe20003f05070 */
[----:B------:R-:W-:Y:S02]  /*244f0*/  IMAD.IADD R3, R3, 0x1, R5 ;  /* 0x0000000103037824 */ /* 0x000fe400078e0205 */
[----:B------:R-:W-:Y:S01]  /*24500*/  FMUL R0, R0, UR6 ;  /* 0x0000000600007c20 */ /* 0x000fe20008400000 */
[----:B------:R-:W4:Y:S01]  /*24510*/  LDC R15, c[0x0][0x148] ;  /* 0x00005200ff0f7b82 */ /* 0x000f220000000800 */
[----:B------:R-:W-:Y:S01]  /*24520*/  ISETP.NE.AND.EX P0, PT, R21, RZ, PT, P0 ;  /* 0x000000ff1500720c */ /* 0x000fe20003f05300 */
[----:B------:R-:W-:Y:S01]  /*24530*/  IMAD.MOV.U32 R5, RZ, RZ, -0x1 ;  /* 0xffffffffff057424 */ /* 0x000fe200078e00ff */
[-CC-:B0-----:R-:W-:Y:S01]  /*24540*/  SHF.R.U64 R10, R2, R4.reuse, R3.reuse ;  /* 0x00000004020a7219 */ /* 0x181fe20000001203 */
[----:B------:R0:W0:Y:S01]  /*24550*/  F2I.U32.TRUNC.NTZ R13, R0 ;  /* 0x00000000000d7305 */ /* 0x000022000020f000 */
[----:B------:R-:W-:-:S03]  /*24560*/  SHF.R.U32.HI R3, RZ, R4, R3 ;  /* 0x00000004ff037219 */ /* 0x000fc60000011603 */
[----:B------:R-:W0:Y:S01]  /*24570*/  LDC R16, c[0x0][0x600] ;  /* 0x00018000ff107b82 */ /* 0x000e220000000800 */
[-CC-:B--2---:R-:W-:Y:S02]  /*24580*/  SHF.R.U64 R8, R10, R14.reuse, R3.reuse ;  /* 0x0000000e0a087219 */ /* 0x184fe40000001203 */
[----:B------:R-:W-:-:S05]  /*24590*/  SHF.R.U32.HI R3, RZ, R14, R3 ;  /* 0x0000000eff037219 */ /* 0x000fca0000011603 */
[----:B------:R-:W2:Y:S01]  /*245a0*/  LDC R22, c[0x0][0x648] ;  /* 0x00019200ff167b82 */ /* 0x000ea20000000800 */
[-CC-:B---3--:R-:W-:Y:S02]  /*245b0*/  SHF.R.U64 R11, R8, R18.reuse, R3.reuse ;  /* 0x00000012080b7219 */ /* 0x188fe40000001203 */
[-C--:B------:R-:W-:Y:S02]  /*245c0*/  SHF.L.U32 R5, R5, R18.reuse, RZ ;  /* 0x0000001205057219 */ /* 0x080fe400000006ff */
[-C--:B------:R-:W-:Y:S01]  /*245d0*/  SHF.R.U32.HI R3, RZ, R18.reuse, R3 ;  /* 0x00000012ff037219 */ /* 0x080fe20000011603 */
[----:B------:R-:W-:Y:S01]  /*245e0*/  IMAD.MOV.U32 R2, RZ, RZ, R11 ;  /* 0x000000ffff027224 */ /* 0x000fe200078e000b */
[----:B------:R-:W-:Y:S01]  /*245f0*/  SHF.L.U32 R36, R7, R18, RZ ;  /* 0x0000001207247219 */ /* 0x000fe200000006ff */
[----:B------:R-:W3:Y:S01]  /*24600*/  LDC R23, c[0x0][0x638] ;  /* 0x00018e00ff177b82 */ /* 0x000ee20000000800 */
[----:B------:R-:W-:-:S07]  /*24610*/  LOP3.LUT R19, RZ, R5, RZ, 0x33, !PT ;  /* 0x00000005ff137212 */ /* 0x000fce00078e33ff */
[----:B------:R-:W0:Y:S01]  /*24620*/  LDC R24, c[0x0][0x610] ;  /* 0x00018400ff187b82 */ /* 0x000e220000000800 */
[----:B------:R-:W-:Y:S05]  /*24630*/  @!P0 BRA `(.L_x_548) ;  /* 0x0000000000288947 */ /* 0x000fea0003800000 */
[----:B0-----:R-:W0:Y:S02]  /*24640*/  LDC R0, c[0x0][0x64c] ;  /* 0x00019300ff007b82 */ /* 0x001e240000000800 */
[----:B0-----:R-:W-:-:S05]  /*24650*/  IADD3 R7, P0, R11, R0, RZ ;  /* 0x000000000b077210 */ /* 0x001fca0007f1e0ff */
        /* <DEDUP_REMOVED lines=8> */
.L_x_548:
[----:B0-2---:R-:W-:Y:S01]  /*246e0*/  SHF.R.U64 R0, R2, R22, R3 ;  /* 0x0000001602007219 */ /* 0x005fe20000001203 */
[----:B------:R-:W-:Y:S01]  /*246f0*/  VIADD R5, R16, 0xffffffff ;  /* 0xffffffff10057836 */ /* 0x000fe20000000000 */
[----:B------:R-:W-:Y:S01]  /*24700*/  LOP3.LUT R3, R8, R19, RZ, 0xc0, !PT ;  /* 0x0000001308037212 */ /* 0x000fe200078ec0ff */
[----:B------:R-:W-:Y:S02]  /*24710*/  IMAD.MOV R13, RZ, RZ, -R13 ;  /* 0x000000ffff0d7224 */ /* 0x000fe400078e0a0d */
[----:B------:R-:W-:Y:S02]  /*24720*/  IMAD.MOV R2, RZ, RZ, -R0 ;  /* 0x000000ffff027224 */ /* 0x000fe400078e0a00 */
[----:B------:R-:W-:Y:S01]  /*24730*/  IMAD R36, R36, R0, R3 ;  /* 0x0000000024247224 */ /* 0x000fe200078e0203 */
[----:B------:R-:W-:Y:S01]  /*24740*/  LOP3.LUT R3, R10, R5, RZ, 0xc0, !PT ;  /* 0x000000050a037212 */ /* 0x000fe200078ec0ff */
[----:B----4-:R-:W-:Y:S02]  /*24750*/  @P3 IMAD R17, R15, R13, R12 ;  /* 0x0000000d0f113224 */ /* 0x010fe400078e020c */
[----:B---3--:R-:W-:-:S02]  /*24760*/  IMAD R0, R2, R23, R11 ;  /* 0x0000001702007224 */ /* 0x008fc400078e020b */
[----:B------:R-:W-:Y:S02]  /*24770*/  IMAD.MOV.U32 R2, RZ, RZ, 0x1 ;  /* 0x00000001ff027424 */ /* 0x000fe400078e00ff */
[----:B------:R-:W-:Y:S02]  /*24780*/  IMAD R36, R36, R24, R17 ;  /* 0x0000001824247224 */ /* 0x000fe400078e0211 */
[----:B------:R-:W-:Y:S01]  /*24790*/  IMAD R3, R0, R16, R3 ;  /* 0x0000001000037224 */ /* 0x000fe200078e0203 */
[----:B------:R-:W-:-:S04]  /*247a0*/  PRMT R0, R2, 0x7610, R0 ;  /* 0x0000761002007816 */ /* 0x000fc80000000000 */
[----:B------:R-:W-:Y:S02]  /*247b0*/  SEL R2, R3, R36, !P3 ;  /* 0x0000002403027207 */ /* 0x000fe40005800000 */
[----:B------:R-:W-:-:S03]  /*247c0*/  SEL R36, R36, R3, !P3 ;  /* 0x0000000324247207 */ /* 0x000fc60005800000 */
[----:B------:R2:W-:Y:S04]  /*247d0*/  STL [R1+0x45c], R2 ;  /* 0x00045c0201007387 */ /* 0x0005e80000100800 */
.L_x_546:
[----:B------:R3:W-:Y:S01]  /*247e0*/  STL [R1+0x460], R36 ;  /* 0x0004602401007387 */ /* 0x0007e20000100800 */
[----:B------:R-:W-:-:S13]  /*247f0*/  LOP3.LUT P0, RZ, R0, 0xff, RZ, 0xc0, !PT ;  /* 0x000000ff00ff7812 */ /* 0x000fda000780c0ff */
[----:B---3--:R-:W-:Y:S05]  /*24800*/  @P0 BRA `(.L_x_549) ;  /* 0xfffffdc800100947 */ /* 0x008fea000383ffff */
[----:B------:R-:W-:Y:S05]  /*24810*/  EXIT ;  /* 0x000000000000794d */ /* 0x000fea0003800000 */
.L_x_3:
[----:B------:R-:W2:Y:S01]  /*24820*/  LDL R18, [R1+0x458] ;  /* 0x0004580001127983 */ /* 0x000ea20000100800 */
[----:B------:R-:W-:-:S03]  /*24830*/  ULDC.64 UR4, c[0x0][0x650] ;  /* 0x0001940000047ab9 */ /* 0x000fc60000000a00 */
[----:B------:R-:W3:Y:S01]  /*24840*/  LDL R19, [R1+0x454] ;  /* 0x0004540001137983 */ /* 0x000ee20000100800 */
[----:B------:R-:W-:Y:S01]  /*24850*/  PRMT R0, RZ, 0x7610, R0 ;  /* 0x00007610ff007816 */ /* 0x000fe20000000000 */
[----:B------:R-:W-:Y:S02]  /*24860*/  IMAD.MOV.U32 R5, RZ, RZ, -0x1 ;  /* 0xffffffffff057424 */ /* 0x000fe400078e00ff */
[----:B------:R-:W-:Y:S02]  /*24870*/  IMAD.MOV.U32 R4, RZ, RZ, -0x1 ;  /* 0xffffffffff047424 */ /* 0x000fe400078e00ff */
[----:B------:R-:W-:Y:S01]  /*24880*/  IMAD.MOV.U32 R10, RZ, RZ, -0x1 ;  /* 0xffffffffff0a7424 */ /* 0x000fe200078e00ff */
[----:B--2---:R-:W-:-:S04]  /*24890*/  ISETP.GE.U32.AND P0, PT, R18, UR4, PT ;  /* 0x0000000412007c0c */ /* 0x004fc8000bf06070 */
[----:B---3--:R-:W-:-:S13]  /*248a0*/  ISETP.GE.U32.AND.EX P0, PT, R19, UR5, PT, P0 ;  /* 0x0000000513007c0c */ /* 0x008fda000bf06100 */
[----:B------:R-:W-:Y:S05]  /*248b0*/  @P0 BRA `(.L_x_550) ;  /* 0x0000000400600947 */ /* 0x000fea0003800000 */
[----:B------:R-:W0:Y:S01]  /*248c0*/  LDC.64 R12, c[0x0][0x628] ;  /* 0x00018a00ff0c7b82 */ /* 0x000e220000000a00 */
[----:B------:R-:W-:Y:S02]  /*248d0*/  IMAD.MOV.U32 R8, RZ, RZ, R18 ;  /* 0x000000ffff087224 */ /* 0x000fe400078e0012 */
[----:B------:R-:W-:-:S05]  /*248e0*/  IMAD.MOV.U32 R9, RZ, RZ, R19 ;  /* 0x000000ffff097224 */ /* 0x000fca00078e0013 */
[----:B------:R-:W1:Y:S08]  /*248f0*/  LDC R14, c[0x0][0x630] ;  /* 0x00018c00ff0e7b82 */ /* 0x000e700000000800 */
[----:B------:R-:W2:Y:S01]  /*24900*/  LDC.64 R16, c[0x0][0x620] ;  /* 0x00018800ff107b82 */ /* 0x000ea20000000a00 */
[----:B0-----:R-:W-:-:S04]  /*24910*/  ISETP.NE.U32.AND P0, PT, R12, RZ, PT ;  /* 0x000000ff0c00720c */ /* 0x001fc80003f05070 */
[----:B------:R-:W-:-:S13]  /*24920*/  ISETP.NE.AND.EX P0, PT, R13, RZ, PT, P0 ;  /* 0x000000ff0d00720c */ /* 0x000fda0003f05300 */
[----:B-12---:R-:W-:Y:S05]  /*24930*/  @!P0 BRA `(.L_x_551) ;  /* 0x0000000000288947 */ /* 0x006fea0003800000 */
[----:B------:R-:W0:Y:S02]  /*24940*/  LDC R0, c[0x0][0x634] ;  /* 0x00018d00ff007b82 */ /* 0x000e240000000800 */
        /* <DEDUP_REMOVED lines=9> */
.L_x_551:
[-CC-:B------:R-:W-:Y:S01]  /*249e0*/  SHF.R.U64 R10, R8, R14.reuse, R9.reuse ;  /* 0x0000000e080a7219 */ /* 0x180fe20000001209 */
[----:B------:R-:W0:Y:S01]  /*249f0*/  LDC R6, c[0x0][0x618] ;  /* 0x00018600ff067b82 */ /* 0x000e220000000800 */
[----:B------:R-:W-:Y:S01]  /*24a00*/  SHF.R.U32.HI R0, RZ, R14, R9 ;  /* 0x0000000eff007219 */ /* 0x000fe20000011609 */
[----:B------:R-:W-:Y:S01]  /*24a10*/  ULDC UR4, c[0x0][0x150] ;  /* 0x0000540000047ab9 */ /* 0x000fe20000000800 */
[----:B------:R-:W-:Y:S01]  /*24a20*/  IADD3 R3, P0, RZ, -R10, RZ ;  /* 0x8000000aff037210 */ /* 0x000fe20007f1e0ff */
[----:B------:R-:W-:Y:S01]  /*24a30*/  IMAD.MOV.U32 R4, RZ, RZ, R18 ;  /* 0x000000ffff047224 */ /* 0x000fe200078e0012 */
[----:B------:R-:W-:Y:S01]  /*24a40*/  I2FP.F32.U32 R8, R2 ;  /* 0x0000000200087245 */ /* 0x000fe20000201000 */
[----:B------:R-:W-:Y:S02]  /*24a50*/  IMAD.MOV.U32 R5, RZ, RZ, R19 ;  /* 0x000000ffff057224 */ /* 0x000fe400078e0013 */
[----:B------:R-:W1:Y:S01]  /*24a60*/  LDC.64 R20, c[0x0][0x640] ;  /* 0x00019000ff147b82 */ /* 0x000e620000000a00 */
[----:B------:R-:W-:-:S02]  /*24a70*/  IMAD.X R7, RZ, RZ, ~R0, P0 ;  /* 0x000000ffff077224 */ /* 0x000fc400000e0e00 */
[----:B------:R-:W-:Y:S01]  /*24a80*/  FMUL R9, R8, UR4 ;  /* 0x0000000408097c20 */ /* 0x000fe20008400000 */
[----:B------:R-:W-:Y:S01]  /*24a90*/  IMAD.WIDE.U32 R4, R3, R16, R4 ;  /* 0x0000001003047225 */ /* 0x000fe200078e0004 */
[----:B------:R-:W-:-:S03]  /*24aa0*/  ULDC UR4, c[0x0][0x154] ;  /* 0x0000550000047ab9 */ /* 0x000fc60000000800 */
[----:B------:R-:W-:Y:S01]  /*24ab0*/  IMAD R0, R7, R16, RZ ;  /* 0x0000001007007224 */ /* 0x000fe200078e02ff */
[----:B------:R-:W2:Y:S01]  /*24ac0*/  LDC R13, c[0x0][0x144] ;  /* 0x00005100ff0d7b82 */ /* 0x000ea20000000800 */
[----:B------:R-:W3:Y:S02]  /*24ad0*/  F2I.U32.TRUNC.NTZ R9, R9 ;  /* 0x0000000900097305 */ /* 0x000ee4000020f000 */
[----:B------:R-:W-:-:S04]  /*24ae0*/  IMAD R3, R3, R17, R0 ;  /* 0x0000001103037224 */ /* 0x000fc800078e0200 */
[----:B------:R-:W-:Y:S01]  /*24af0*/  IMAD.IADD R3, R5, 0x1, R3 ;  /* 0x0000000105037824 */ /* 0x000fe200078e0203 */
[----:B------:R-:W4:Y:S04]  /*24b00*/  LDC R12, c[0x0][0x608] ;  /* 0x00018200ff0c7b82 */ /* 0x000f280000000800 */
[-C--:B0-----:R-:W-:Y:S02]  /*24b10*/  SHF.R.U64 R8, R4, R6.reuse, R3 ;  /* 0x0000000604087219 */ /* 0x081fe40000001203 */
[----:B------:R-:W-:Y:S02]  /*24b20*/  I2FP.F32.U32 R4, R11 ;  /* 0x0000000b00047245 */ /* 0x000fe40000201000 */
[----:B------:R-:W0:Y:S01]  /*24b30*/  LDC R7, c[0x0][0x658] ;  /* 0x00019600ff077b82 */ /* 0x000e220000000800 */
[----:B-1----:R-:W-:Y:S01]  /*24b40*/  ISETP.NE.U32.AND P0, PT, R20, RZ, PT ;  /* 0x000000ff1400720c */ /* 0x002fe20003f05070 */
[----:B---3--:R-:W-:Y:S01]  /*24b50*/  IMAD.MOV R0, RZ, RZ, -R9 ;  /* 0x000000ffff007224 */ /* 0x008fe200078e0a09 */
[----:B------:R-:W-:Y:S01]  /*24b60*/  SHF.R.U32.HI R3, RZ, R6, R3 ;  /* 0x00000006ff037219 */ /* 0x000fe20000011603 */
[----:B------:R-:W-:Y:S01]  /*24b70*/  FMUL R4, R4, UR4 ;  /* 0x0000000404047c20 */ /* 0x000fe20008400000 */
[----:B------:R-:W-:Y:S01]  /*24b80*/  ISETP.NE.AND.EX P0, PT, R21, RZ, PT, P0 ;  /* 0x000000ff1500720c */ /* 0x000fe20003f05300 */
[----:B------:R-:W-:-:S02]  /*24b90*/  IMAD.MOV.U32 R6, RZ, RZ, -0x1 ;  /* 0xffffffffff067424 */ /* 0x000fc400078e00ff */
[----:B------:R-:W1:Y:S01]  /*24ba0*/  LDC R14, c[0x0][0x148] ;  /* 0x00005200ff0e7b82 */ /* 0x000e620000000800 */
[----:B--2---:R-:W-:Y:S02]  /*24bb0*/  IMAD R18, R13, R0, R2 ;  /* 0x000000000d127224 */ /* 0x004fe400078e0202 */
[----:B------:R-:W-:-:S05]  /*24bc0*/  IMAD.MOV.U32 R2, RZ, RZ, 0x1 ;  /* 0x00000001ff027424 */ /* 0x000fca00078e00ff */
[----:B------:R-:W2:Y:S01]  /*24bd0*/  LDC R16, c[0x0][0x600] ;  /* 0x00018000ff107b82 */ /* 0x000ea20000000800 */
[-CC-:B----4-:R-:W-:Y:S02]  /*24be0*/  SHF.R.U64 R13, R8, R12.reuse, R3.reuse ;  /* 0x0000000c080d7219 */ /* 0x190fe40000001203 */
[----:B------:R-:W-:Y:S02]  /*24bf0*/  SHF.R.U32.HI R0, RZ, R12, R3 ;  /* 0x0000000cff007219 */ /* 0x000fe40000011603 */
[----:B------:R3:W4:Y:S03]  /*24c00*/  F2I.U32.TRUNC.NTZ R12, R4 ;  /* 0x00000004000c7305 */ /* 0x000726000020f000 */
[----:B------:R-:W1:Y:S01]  /*24c10*/  LDC R17, c[0x0][0x648] ;  /* 0x00019200ff117b82 */ /* 0x000e620000000800 */
[-C--:B0-----:R-:W-:Y:S02]  /*24c20*/  SHF.R.U64 R15, R13, R7.reuse, R0 ;  /* 0x000000070d0f7219 */ /* 0x081fe40000001200 */
[----:B------:R-:W-:-:S02]  /*24c30*/  SHF.L.U32 R6, R6, R7, RZ ;  /* 0x0000000706067219 */ /* 0x000fc400000006ff */
[-C--:B------:R-:W-:Y:S01]  /*24c40*/  SHF.L.U32 R22, R2, R7.reuse, RZ ;  /* 0x0000000702167219 */ /* 0x080fe200000006ff */
[----:B------:R-:W-:Y:S01]  /*24c50*/  IMAD.MOV.U32 R2, RZ, RZ, R15 ;  /* 0x000000ffff027224 */ /* 0x000fe200078e000f */
[----:B------:R-:W-:Y:S01]  /*24c60*/  SHF.R.U32.HI R3, RZ, R7, R0 ;  /* 0x00000007ff037219 */ /* 0x000fe20000011600 */
[----:B------:R-:W0:Y:S01]  /*24c70*/  LDC R19, c[0x0][0x638] ;  /* 0x00018e00ff137b82 */ /* 0x000e220000000800 */
[----:B------:R-:W-:-:S07]  /*24c80*/  LOP3.LUT R24, RZ, R6, RZ, 0x33, !PT ;  /* 0x00000006ff187212 */ /* 0x000fce00078e33ff */
        /* <DEDUP_REMOVED lines=12> */
.L_x_552:
[----:B-1----:R-:W-:Y:S01]  /*24d50*/  SHF.R.U64 R3, R2, R17, R3 ;  /* 0x0000001102037219 */ /* 0x002fe20000001203 */
[----:B--2---:R-:W-:Y:S01]  /*24d60*/  VIADD R7, R16, 0xffffffff ;  /* 0xffffffff10077836 */ /* 0x004fe20000000000 */
[----:B------:R-:W-:Y:S01]  /*24d70*/  LOP3.LUT R0, R13, R24, RZ, 0xc0, !PT ;  /* 0x000000180d007212 */ /* 0x000fe200078ec0ff */
[----:B------:R-:W-:Y:S02]  /*24d80*/  IMAD.MOV R12, RZ, RZ, -R12 ;  /* 0x000000ffff0c7224 */ /* 0x000fe400078e0a0c */
[----:B------:R-:W-:Y:S02]  /*24d90*/  IMAD.MOV R2, RZ, RZ, -R3 ;  /* 0x000000ffff027224 */ /* 0x000fe400078e0a03 */
[----:B------:R-:W-:Y:S01]  /*24da0*/  IMAD R5, R22, R3, R0 ;  /* 0x0000000316057224 */ /* 0x000fe200078e0200 */
[----:B------:R-:W-:Y:S01]  /*24db0*/  LOP3.LUT R3, R8, R7, RZ, 0xc0, !PT ;  /* 0x0000000708037212 */ /* 0x000fe200078ec0ff */
[----:B------:R-:W-:Y:S02]  /*24dc0*/  @P3 IMAD R18, R14, R12, R11 ;  /* 0x0000000c0e123224 */ /* 0x000fe400078e020b */
[----:B0-----:R-:W-:-:S02]  /*24dd0*/  IMAD R0, R2, R19, R15 ;  /* 0x0000001302007224 */ /* 0x001fc400078e020f */
[----:B------:R-:W-:Y:S02]  /*24de0*/  IMAD.MOV.U32 R4, RZ, RZ, 0x1 ;  /* 0x00000001ff047424 */ /* 0x000fe400078e00ff */
[----:B------:R-:W-:Y:S02]  /*24df0*/  IMAD R5, R5, R23, R18 ;  /* 0x0000001705057224 */ /* 0x000fe400078e0212 */
[----:B------:R-:W-:Y:S01]  /*24e00*/  IMAD R2, R0, R16, R3 ;  /* 0x0000001000027224 */ /* 0x000fe200078e0203 */
[----:B------:R-:W-:-:S04]  /*24e10*/  PRMT R0, R4, 0x7610, R0 ;  /* 0x0000761004007816 */ /* 0x000fc80000000000 */
[----:B------:R-:W-:Y:S02]  /*24e20*/  SEL R4, R2, R5, !P3 ;  /* 0x0000000502047207 */ /* 0x000fe40005800000 */
[----:B------:R-:W-:-:S07]  /*24e30*/  SEL R5, R5, R2, !P3 ;  /* 0x0000000205057207 */ /* 0x000fce0005800000 */
.L_x_550:
[----:B------:R-:W-:-:S08]  /*24e40*/  NOP ;  /* 0x0000000000007918 */ /* 0x000fd00000000000 */
[----:B------:R-:W0:-:S00]  /*24e50*/  USETMAXREG.DEALLOC.CTAPOOL 0x18 ;  /* 0x00000018000079c8 */ /* 0x000e0000080e0500 */
[----:B------:R-:W-:-:S13]  /*24e60*/  ISETP.NE.AND P0, PT, RZ, UR8, PT ;  /* 0x00000008ff007c0c */ /* 0x000fda000bf05270 */
[----:B------:R-:W-:Y:S05]  /*24e70*/  @P0 EXIT ;  /* 0x000000000000094d */ /* 0x000fea0003800000 */
[----:B0-----:R-:W-:Y:S01]  /*24e80*/  LOP3.LUT P0, RZ, R0, 0xff, RZ, 0xc0, !PT ;  /* 0x000000ff00ff7812 */ /* 0x001fe2000780c0ff */
[----:B------:R-:W-:Y:S02]  /*24e90*/  IMAD.MOV.U32 R6, RZ, RZ, 0x1 ;  /* 0x00000001ff067424 */ /* 0x000fe400078e00ff */
[----:B------:R-:W-:-:S10]  /*24ea0*/  IMAD.MOV.U32 R7, RZ, RZ, RZ ;  /* 0x000000ffff077224 */ /* 0x000fd400078e00ff */
[----:B------:R-:W-:Y:S05]  /*24eb0*/  @!P0 BRA `(.L_x_553) ;  /* 0x0000000c004c8947 */ /* 0x000fea0003800000 */
[----:B------:R-:W0:Y:S01]  /*24ec0*/  LDC R0, c[0x0][0x28c] ;  /* 0x0000a300ff007b82 */ /* 0x000e220000000800 */
[----:B------:R-:W1:Y:S01]  /*24ed0*/  S2R R2, SR_TID.X ;  /* 0x0000000000027919 */ /* 0x000e620000002100 */
[----:B------:R-:W-:Y:S01]  /*24ee0*/  ULDC UR5, c[0x0][0x658] ;  /* 0x0001960000057ab9 */ /* 0x000fe20000000800 */
[----:B------:R-:W-:Y:S01]  /*24ef0*/  UMOV UR7, 0xffffffff ;  /* 0xffffffff00077882 */ /* 0x000fe20000000000 */
[----:B------:R-:W-:Y:S01]  /*24f00*/  ULDC UR6, c[0x0][0xc] ;  /* 0x0000030000067ab9 */ /* 0x000fe20000000800 */
[----:B------:R-:W-:Y:S01]  /*24f10*/  USHF.L.U32 UR8, UR7, UR5, URZ ;  /* 0x0000000507087299 */ /* 0x000fe2000800063f */
[----:B------:R-:W-:Y:S01]  /*24f20*/  BSSY B0, `(.L_x_553) ;  /* 0x00000cc000007945 */ /* 0x000fe20003800000 */
[----:B------:R-:W-:Y:S01]  /*24f30*/  UMOV UR9, 0x1 ;  /* 0x0000000100097882 */ /* 0x000fe20000000000 */
[----:B------:R-:W-:Y:S01]  /*24f40*/  ULDC UR7, c[0x0][0x10] ;  /* 0x0000040000077ab9 */ /* 0x000fe20000000800 */
[----:B------:R-:W-:Y:S01]  /*24f50*/  USHF.L.U32 UR19, UR9, UR5, URZ ;  /* 0x0000000509137299 */ /* 0x000fe2000800063f */
[----:B------:R-:W-:Y:S01]  /*24f60*/  IMAD.MOV.U32 R9, RZ, RZ, 0x1 ;  /* 0x00000001ff097424 */ /* 0x000fe200078e00ff */
[----:B------:R-:W-:Y:S01]  /*24f70*/  UIMAD.WIDE.U32 UR6, UR6, UR7, URZ ;  /* 0x00000007060672a5 */ /* 0x000fe2000f8e003f */
[----:B------:R-:W-:Y:S01]  /*24f80*/  IMAD.MOV.U32 R6, RZ, RZ, 0x1 ;  /* 0x00000001ff067424 */ /* 0x000fe200078e00ff */
[----:B------:R-:W-:Y:S01]  /*24f90*/  ULDC UR5, c[0x0][0x14] ;  /* 0x0000050000057ab9 */ /* 0x000fe20000000800 */
[----:B------:R-:W-:Y:S01]  /*24fa0*/  IMAD.MOV.U32 R7, RZ, RZ, RZ ;  /* 0x000000ffff077224 */ /* 0x000fe200078e00ff */
[----:B------:R-:W-:-:S02]  /*24fb0*/  UIMAD.WIDE.U32 UR22, UR6, UR5, URZ ;  /* 0x00000005061672a5 */ /* 0x000fc4000f8e003f */
[----:B------:R-:W-:Y:S01]  /*24fc0*/  UIMAD UR16, UR7, UR5, URZ ;  /* 0x00000005071072a4 */ /* 0x000fe2000f8e023f */
[----:B------:R-:W-:Y:S01]  /*24fd0*/  ULDC UR4, c[0x0][0x600] ;  /* 0x0001800000047ab9 */ /* 0x000fe20000000800 */
[----:B------:R-:W-:Y:S02]  /*24fe0*/  ULOP3.LUT UR21, UR13, 0x2, URZ, 0xfc, !UPT ;  /* 0x000000020d157892 */ /* 0x000fe4000f8efc3f */
[----:B------:R-:W-:Y:S01]  /*24ff0*/  UIADD3 UR4, UR4, -0x1, URZ ;  /* 0xffffffff04047890 */ /* 0x000fe2000fffe03f */
[----:B0-----:R-:W-:Y:S01]  /*25000*/  VIADD R0, R0, 0x3f ;  /* 0x0000003f00007836 */ /* 0x001fe20000000000 */
[----:B------:R-:W-:Y:S02]  /*25010*/  ULOP3.LUT UR18, URZ, UR8, URZ, 0x33, !UPT ;  /* 0x000000083f127292 */ /* 0x000fe4000f8e333f */
[----:B------:R-:W-:Y:S02]  /*25020*/  UIADD3 UR16, UR23, UR16, URZ ;  /* 0x0000001017107290 */ /* 0x000fe4000fffe03f */
[----:B------:R-:W-:Y:S01]  /*25030*/  SHF.R.S32.HI R3, RZ, 0x1f, R0 ;  /* 0x0000001fff037819 */ /* 0x000fe20000011400 */
[----:B------:R-:W-:-:S03]  /*25040*/  ULDC.64 UR24, c[0x0][0x198] ;  /* 0x0000660000187ab9 */ /* 0x000fc60000000a00 */
[----:B------:R-:W-:Y:S02]  /*25050*/  LEA.HI R0, R3, R0, RZ, 0x6 ;  /* 0x0000000003007211 */ /* 0x000fe400078f30ff */
[C---:B-1----:R-:W-:Y:S02]  /*25060*/  LOP3.LUT P2, RZ, R2.reuse, 0x7f, RZ, 0xc0, !PT ;  /* 0x0000007f02ff7812 */ /* 0x042fe4000784c0ff */
[----:B------:R-:W-:Y:S02]  /*25070*/  SHF.R.S32.HI R0, RZ, 0x6, R0 ;  /* 0x00000006ff007819 */ /* 0x000fe40000011400 */
[----:B------:R-:W-:-:S03]  /*25080*/  LOP3.LUT P0, RZ, R2, 0x1f, RZ, 0xc0, !PT ;  /* 0x0000001f02ff7812 */ /* 0x000fc6000780c0ff */
[----:B------:R-:W-:Y:S01]  /*25090*/  VIADD R14, R0, 0x1 ;  /* 0x00000001000e7836 */ /* 0x000fe20000000000 */
[----:B------:R-:W-:-:S13]  /*250a0*/  PLOP3.LUT P0, PT, P0, P2, PT, 0x8a, 0x0 ;  /* 0x000000000000781c */ /* 0x000fda0000705172 */
.L_x_565:
[----:B------:R-:W-:-:S03]  /*250b0*/  UMOV UR5, 0xffffffff ;  /* 0xffffffff00057882 */ /* 0x000fc60000000000 */
[----:B------:R-:W-:Y:S05]  /*250c0*/  BRA.DIV UR5, `(.L_x_554) ;  /* 0x0000000e05e87947 */ /* 0x000fea000b800000 */
[----:B------:R-:W-:-:S13]  /*250d0*/  ELECT P1, URZ, PT ;  /* 0x00000000003f782f */ /* 0x000fda0003820000 */
.L_x_577:
[----:B------:R-:W0:Y:S01]  /*250e0*/  LDC R2, c[0x0][0x28c] ;  /* 0x0000a300ff027b82 */ /* 0x000e220000000800 */
[----:B------:R-:W-:Y:S01]  /*250f0*/  BSSY B1, `(.L_x_555) ;  /* 0x0000038000017945 */ /* 0x000fe20003800000 */
[----:B0-----:R-:W-:-:S13]  /*25100*/  ISETP.LT.OR P1, PT, R2, 0x1, !P1 ;  /* 0x000000010200780c */ /* 0x001fda0004f21670 */
[----:B------:R-:W-:Y:S05]  /*25110*/  @P1 BRA `(.L_x_556) ;  /* 0x0000000000d41947 */ /* 0x000fea0003800000 */
[----:B------:R-:W-:Y:S02]  /*25120*/  IMAD.SHL.U32 R4, R4, 0x200, RZ ;  /* 0x0000020004047824 */ /* 0x000fe400078e00ff */
[----:B------:R-:W-:Y:S02]  /*25130*/  IMAD.SHL.U32 R5, R5, 0x80, RZ ;  /* 0x0000008005057824 */ /* 0x000fe400078e00ff */
[----:B------:R-:W-:Y:S02]  /*25140*/  IMAD.MOV.U32 R13, RZ, RZ, RZ ;  /* 0x000000ffff0d7224 */ /* 0x000fe400078e00ff */
[----:B------:R-:W-:Y:S02]  /*25150*/  IMAD.MOV.U32 R3, RZ, RZ, R14 ;  /* 0x000000ffff037224 */ /* 0x000fe400078e000e */
[----:B------:R-:W-:Y:S02]  /*25160*/  IMAD.MOV.U32 R2, RZ, RZ, R6 ;  /* 0x000000ffff027224 */ /* 0x000fe400078e0006 */
[----:B------:R-:W-:-:S07]  /*25170*/  IMAD.MOV.U32 R8, RZ, RZ, R7 ;  /* 0x000000ffff087224 */ /* 0x000fce00078e0007 */
.L_x_560:
[----:B------:R-:W0:Y:S01]  /*25180*/  S2R R12, SR_CgaCtaId ;  /* 0x00000000000c7919 */ /* 0x000e220000008800 */
[----:B------:R-:W-:-:S04]  /*25190*/  MOV R11, 0x400 ;  /* 0x00000400000b7802 */ /* 0x000fc80000000f00 */
[----:B0-----:R-:W-:Y:S02]  /*251a0*/  LEA R15, R12, R11, 0x18 ;  /* 0x0000000b0c0f7211 */ /* 0x001fe400078ec0ff */
[----:B------:R-:W-:Y:S01]  /*251b0*/  SHF.L.U32 R11, R2, 0x1f, RZ ;  /* 0x0000001f020b7819 */ /* 0x000fe200000006ff */
[----:B------:R-:W0:Y:S02]  /*251c0*/  @!P2 LDC R12, c[0x0][0x500] ;  /* 0x00014000ff0cab82 */ /* 0x000e240000000800 */
[----:B------:R-:W-:-:S04]  /*251d0*/  IMAD R16, R8, 0x8, R15 ;  /* 0x0000000808107824 */ /* 0x000fc800078e020f */
[----:B------:R-:W1:Y:S02]  /*251e0*/  SYNCS.PHASECHK.TRANS64.TRYWAIT P1, [R16+URZ+0x28], R11 ;  /* 0x0000280b100075a7 */ /* 0x000e64000802017f */
[----:B-1----:R-:W-:Y:S05]  /*251f0*/  @!P1 BRA `(.L_x_557) ;  /* 0x0000000c00bc9947 */ /* 0x002fea0003800000 */
.L_x_578:
[----:B------:R-:W-:Y:S01]  /*25200*/  UPRMT UR5, UR21, 0x9910, URZ ;  /* 0x0000991015057896 */ /* 0x000fe2000800003f */
[----:B0-----:R0:W-:Y:S03]  /*25210*/  @!P2 SYNCS.ARRIVE.TRANS64 RZ, [R16+URZ], R12 ;  /* 0x0000000c10ffa9a7 */ /* 0x0011e6000800003f */
[----:B------:R-:W-:-:S06]  /*25220*/  UISETP.NE.AND UP0, UPT, UR5, 0x2, UPT ;  /* 0x000000020500788c */ /* 0x000fcc000bf05270 */
[----:B------:R-:W-:-:S13]  /*25230*/  PLOP3.LUT P1, PT, PT, PT, UP0, 0x80, 0x0 ;  /* 0x000000000000781c */ /* 0x000fda0003f2f008 */
[----:B0-----:R-:W-:Y:S05]  /*25240*/  @P1 BRA `(.L_x_558) ;  /* 0x0000000000041947 */ /* 0x001fea0003800000 */
[----:B------:R-:W-:Y:S01]  /*25250*/  BPT.TRAP 0x1 ;  /* 0x000000040000795c */ /* 0x000fe20000300000 */
.L_x_558:
[----:B------:R-:W-:Y:S05]  /*25260*/  @P0 BRA `(.L_x_559) ;  /* 0x0000000000040947 */ /* 0x000fea0003800000 */
[----:B------:R-:W-:Y:S01]  /*25270*/  BPT.TRAP 0x1 ;  /* 0x000000040000795c */ /* 0x000fe20000300000 */
.L_x_559:
[--C-:B-1----:R-:W-:Y:S01]  /*25280*/  IMAD R11, R8, 0x2000, R15.reuse ;  /* 0x00002000080b7824 */ /* 0x102fe200078e020f */
[----:B------:R-:W-:Y:S01]  /*25290*/  R2UR UR9, R16 ;  /* 0x00000000100972ca */ /* 0x000fe200000e0000 */
[C---:B------:R-:W-:Y:S01]  /*252a0*/  IMAD R15, R8.reuse, 0x8000, R15 ;  /* 0x00008000080f7824 */ /* 0x040fe200078e020f */
[----:B------:R-:W-:Y:S01]  /*252b0*/  UIADD3 UR6, UP0, UR24, 0xf0, URZ ;  /* 0x000000f018067890 */ /* 0x000fe2000ff1e03f */
[----:B------:R-:W-:Y:S01]  /*252c0*/  VIADD R3, R3, 0xffffffff ;  /* 0xffffffff03037836 */ /* 0x000fe20000000000 */
[----:B------:R-:W-:Y:S01]  /*252d0*/  R2UR UR5, R11 ;  /* 0x000000000b0572ca */ /* 0x000fe200000e0000 */
[----:B------:R-:W-:Y:S01]  /*252e0*/  UIADD3 UR26, UP1, UR24, 0x1f0, URZ ;  /* 0x000001f0181a7890 */ /* 0x000fe2000ff3e03f */
[----:B------:R-:W-:Y:S01]  /*252f0*/  R2UR UR8, R15 ;  /* 0x000000000f0872ca */ /* 0x000fe200000e0000 */
[----:B------:R-:W-:Y:S01]  /*25300*/  UIADD3.X UR7, URZ, UR25, URZ, UP0, !UPT ;  /* 0x000000193f077290 */ /* 0x000fe200087fe43f */
[----:B------:R-:W-:Y:S01]  /*25310*/  R2UR UR11, R5 ;  /* 0x00000000050b72ca */ /* 0x000fe200000e0000 */
[----:B------:R-:W-:Y:S01]  /*25320*/  VIADD R8, R8, 0x1 ;  /* 0x0000000108087836 */ /* 0x000fe20000000000 */
[----:B------:R-:W-:Y:S01]  /*25330*/  R2UR UR10, R13 ;  /* 0x000000000d0a72ca */ /* 0x000fe200000e0000 */
[----:B------:R-:W-:Y:S01]  /*25340*/  UIADD3.X UR27, URZ, UR25, URZ, UP1, !UPT ;  /* 0x000000193f1b7290 */ /* 0x000fe20008ffe43f */
[----:B------:R-:W-:Y:S01]  /*25350*/  R2UR UR12, R10 ;  /* 0x000000000a0c72ca */ /* 0x000fe200000e0000 */
[----:B------:R-:W-:Y:S01]  /*25360*/  UMOV UR14, 0x0 ;  /* 0x00000000000e7882 */ /* 0x000fe20000000000 */
[----:B------:R-:W-:Y:S01]  /*25370*/  R2UR UR20, R4 ;  /* 0x00000000041472ca */ /* 0x000fe200000e0000 */
[----:B------:R-:W-:Y:S01]  /*25380*/  UMOV UR15, 0x10000000 ;  /* 0x10000000000f7882 */ /* 0x000fe20000000000 */
[----:B------:R-:W-:Y:S01]  /*25390*/  ISETP.GT.AND P4, PT, R3, 0x1, PT ;  /* 0x000000010300780c */ /* 0x000fe20003f84270 */
[----:B------:R-:W-:Y:S01]  /*253a0*/  UIADD3 UR5, UR5, 0x100, URZ ;  /* 0x0000010005057890 */ /* 0x000fe2000fffe03f */
[----:B------:R-:W-:Y:S01]  /*253b0*/  ISETP.NE.AND P1, PT, R8, 0x5, PT ;  /* 0x000000050800780c */ /* 0x000fe20003f25270 */
[----:B------:R-:W-:Y:S01]  /*253c0*/  UIADD3 UR17, UR8, 0xa100, URZ ;  /* 0x0000a10008117890 */ /* 0x000fe2000fffe03f */
[----:B------:R-:W-:-:S02]  /*253d0*/  VIADD R13, R13, 0x40 ;  /* 0x000000400d0d7836 */ /* 0x000fc40000000000 */
[----:B------:R-:W-:Y:S02]  /*253e0*/  SEL R11, RZ, 0x1, P1 ;  /* 0x00000001ff0b7807 */ /* 0x000fe40000800000 */
[----:B------:R-:W-:Y:S01]  /*253f0*/  UMOV UR8, UR5 ;  /* 0x0000000500087c82 */ /* 0x000fe20008000000 */
[----:B------:R-:W-:Y:S01]  /*25400*/  SEL R8, R8, RZ, P1 ;  /* 0x000000ff08087207 */ /* 0x000fe20000800000 */
[----:B------:R0:W-:Y:S01]  /*25410*/  UTMALDG.3D [UR8], [UR6], desc[UR14] ;  /* 0x00000e08060075b4 */ /* 0x0001e20008011000 */
[----:B------:R-:W-:Y:S01]  /*25420*/  LOP3.LUT R2, R2, R11, RZ, 0x3c, !PT ;  /* 0x0000000b02027212 */ /* 0x000fe200078e3cff */
[----:B0-----:R-:W-:Y:S01]  /*25430*/  UMOV UR8, UR17 ;  /* 0x0000001100087c82 */ /* 0x001fe20008000000 */
[----:B------:R-:W-:Y:S02]  /*25440*/  UMOV UR11, UR20 ;  /* 0x00000014000b7c82 */ /* 0x000fe40008000000 */
[----:B------:R0:W-:Y:S02]  /*25450*/  UTMALDG.3D [UR8], [UR26], desc[UR14] ;  /* 0x00000e081a0075b4 */ /* 0x0001e40008011000 */
[----:B0-----:R-:W-:Y:S05]  /*25460*/  @P4 BRA `(.L_x_560) ;  /* 0xfffffffc00444947 */ /* 0x001fea000383ffff */
.L_x_556:
[----:B------:R-:W-:Y:S05]  /*25470*/  BSYNC B1 ;  /* 0x0000000000017941 */ /* 0x000fea0003800000 */
.L_x_555:
[----:B------:R-:W2:Y:S01]  /*25480*/  LDL.LU R16, [R1+0x454] ;  /* 0x0004540001107983 */ /* 0x000ea20000300800 */
[----:B------:R-:W-:Y:S01]  /*25490*/  LOP3.LUT P1, RZ, R9, 0xff, RZ, 0xc0, !PT ;  /* 0x000000ff09ff7812 */ /* 0x000fe2000782c0ff */
[C---:B------:R-:W-:Y:S01]  /*254a0*/  IMAD.IADD R4, R0.reuse, 0x1, R7 ;  /* 0x0000000100047824 */ /* 0x040fe200078e0207 */
[----:B------:R-:W-:Y:S01]  /*254b0*/  ULDC.64 UR6, c[0x0][0x650] ;  /* 0x0001940000067ab9 */ /* 0x000fe20000000a00 */
[----:B------:R-:W3:Y:S01]  /*254c0*/  LDL.LU R15, [R1+0x458] ;  /* 0x00045800010f7983 */ /* 0x000ee20000300800 */
[----:B------:R-:W-:Y:S01]  /*254d0*/  ISETP.GE.U32.AND P4, PT, R0, 0x5, PT ;  /* 0x000000050000780c */ /* 0x000fe20003f86070 */
[----:B------:R-:W-:Y:S01]  /*254e0*/  BSSY B1, `(.L_x_561) ;  /* 0x000006d000017945 */ /* 0x000fe20003800000 */
[----:B------:R-:W-:Y:S01]  /*254f0*/  IMAD.MOV.U32 R10, RZ, RZ, -0x1 ;  /* 0xffffffffff0a7424 */ /* 0x000fe200078e00ff */
[----:B------:R-:W-:-:S06]  /*25500*/  PRMT R9, RZ, 0x7610, R9 ;  /* 0x00007610ff097816 */ /* 0x000fcc0000000009 */
[----:B------:R-:W0:Y:S01]  /*25510*/  @P1 S2R R3, SR_CgaCtaId ;  /* 0x0000000000031919 */ /* 0x000e220000008800 */
[----:B------:R-:W-:-:S04]  /*25520*/  @P1 MOV R2, 0x400 ;  /* 0x0000040000021802 */ /* 0x000fc80000000f00 */
[----:B0-----:R-:W-:-:S04]  /*25530*/  @P1 LEA R2, R3, R2, 0x18 ;  /* 0x0000000203021211 */ /* 0x001fc800078ec0ff */
[----:B------:R0:W-:Y:S01]  /*25540*/  @P1 SYNCS.ARRIVE.TRANS64.A1T0 RZ, [R2+URZ+0x68], RZ ;  /* 0x000068ff02ff19a7 */ /* 0x0001e2000810003f */
[----:B------:R-:W-:-:S04]  /*25550*/  ISETP.GT.U32.AND P1, PT, R4, 0x4, PT ;  /* 0x000000040400780c */ /* 0x000fc80003f24070 */
[----:B------:R-:W-:Y:S01]  /*25560*/  ISETP.LT.U32.AND P1, PT, R0, 0x5, P1 ;  /* 0x000000050000780c */ /* 0x000fe20000f21070 */
[----:B0-----:R-:W-:-:S05]  /*25570*/  IMAD.WIDE.U32 R2, R4, -0x33333333, RZ ;  /* 0xcccccccd04027825 */ /* 0x001fca00078e00ff */
[----:B------:R-:W-:Y:S02]  /*25580*/  SHF.R.U32.HI R5, RZ, 0x2, R3 ;  /* 0x00000002ff057819 */ /* 0x000fe40000011603 */
[----:B------:R-:W-:Y:S02]  /*25590*/  SEL R3, RZ, 0x1, !P1 ;  /* 0x00000001ff037807 */ /* 0x000fe40004800000 */
[----:B------:R-:W-:Y:S01]  /*255a0*/  PRMT R2, RZ, 0x7610, R2 ;  /* 0x00007610ff027816 */ /* 0x000fe20000000002 */
[----:B------:R-:W-:Y:S01]  /*255b0*/  IMAD R7, R5, -0x5, R4 ;  /* 0xfffffffb05077824 */ /* 0x000fe200078e0204 */
[----:B------:R-:W-:Y:S01]  /*255c0*/  LOP3.LUT R6, R6, R3, RZ, 0x3c, !PT ;  /* 0x0000000306067212 */ /* 0x000fe200078e3cff */
[----:B------:R-:W-:-:S03]  /*255d0*/  IMAD.MOV.U32 R4, RZ, RZ, -0x1 ;  /* 0xffffffffff047424 */ /* 0x000fc600078e00ff */
[----:B------:R-:W-:Y:S01]  /*255e0*/  @P4 LOP3.LUT R6, R6, 0x1, R5, 0x78, !PT ;  /* 0x0000000106064812 */ /* 0x000fe200078e7805 */
[----:B------:R-:W-:Y:S01]  /*255f0*/  IMAD.MOV.U32 R5, RZ, RZ, -0x1 ;  /* 0xffffffffff057424 */ /* 0x000fe200078e00ff */
[----:B---3--:R-:W-:-:S04]  /*25600*/  IADD3 R15, P1, R15, UR22, RZ ;  /* 0x000000160f0f7c10 */ /* 0x008fc8000ff3e0ff */
[----:B--2---:R-:W-:Y:S01]  /*25610*/  IADD3.X R16, R16, UR16, RZ, P1, !PT ;  /* 0x0000001010107c10 */ /* 0x004fe20008ffe4ff */
[----:B------:R0:W-:Y:S01]  /*25620*/  STL [R1+0x458], R15 ;  /* 0x0004580f01007387 */ /* 0x0001e20000100800 */
[----:B------:R-:W-:-:S03]  /*25630*/  ISETP.GE.U32.AND P1, PT, R15, UR6, PT ;  /* 0x000000060f007c0c */ /* 0x000fc6000bf26070 */
[----:B------:R0:W-:Y:S01]  /*25640*/  STL [R1+0x454], R16 ;  /* 0x0004541001007387 */ /* 0x0001e20000100800 */
[----:B------:R-:W-:-:S13]  /*25650*/  ISETP.GE.U32.AND.EX P1, PT, R16, UR7, PT, P1 ;  /* 0x0000000710007c0c */ /* 0x000fda000bf26110 */
[----:B0-----:R-:W-:Y:S05]  /*25660*/  @P1 BRA `(.L_x_562) ;  /* 0x0000000400501947 */ /* 0x001fea0003800000 */
[----:B------:R-:W0:Y:S01]  /*25670*/  S2R R8, SR_CTAID.X ;  /* 0x0000000000087919 */ /* 0x000e220000002500 */
[----:B------:R-:W-:Y:S01]  /*25680*/  ULDC UR5, c[0x0][0x150] ;  /* 0x0000540000057ab9 */ /* 0x000fe20000000800 */
[----:B------:R-:W1:Y:S01]  /*25690*/  LDC R3, c[0x0][0x144] ;  /* 0x00005100ff037b82 */ /* 0x000e620000000800 */
[----:B------:R-:W-:Y:S01]  /*256a0*/  ULDC.64 UR6, c[0x0][0x628] ;  /* 0x00018a0000067ab9 */ /* 0x000fe20000000a00 */
[----:B------:R-:W2:Y:S01]  /*256b0*/  S2R R5, SR_CTAID.Y ;  /* 0x0000000000057919 */ /* 0x000ea20000002600 */
[----:B------:R-:W-:Y:S01]  /*256c0*/  ISETP.NE.U32.AND P1, PT, RZ, UR6, PT ;  /* 0x00000006ff007c0c */ /* 0x000fe2000bf25070 */
[----:B------:R-:W-:-:S03]  /*256d0*/  ULDC UR8, c[0x0][0x630] ;  /* 0x00018c0000087ab9 */ /* 0x000fc60000000800 */
[----:B------:R-:W-:Y:S01]  /*256e0*/  ISETP.NE.AND.EX P1, PT, RZ, UR7, PT, P1 ;  /* 0x00000007ff007c0c */ /* 0x000fe2000bf25310 */
[----:B------:R-:W3:Y:S01]  /*256f0*/  LDC R12, c[0x0][0x148] ;  /* 0x00005200ff0c7b82 */ /* 0x000ee20000000800 */
[----:B0-----:R-:W-:Y:S02]  /*25700*/  I2FP.F32.U32 R2, R8 ;  /* 0x0000000800027245 */ /* 0x001fe40000201000 */
[----:B--2---:R-:W-:-:S03]  /*25710*/  I2FP.F32.U32 R4, R5 ;  /* 0x0000000500047245 */ /* 0x004fc60000201000 */
[----:B------:R-:W-:Y:S01]  /*25720*/  FMUL R2, R2, UR5 ;  /* 0x0000000502027c20 */ /* 0x000fe20008400000 */
[----:B------:R-:W-:Y:S02]  /*25730*/  ULDC UR5, c[0x0][0x154] ;  /* 0x0000550000057ab9 */ /* 0x000fe40000000800 */
[----:B------:R-:W-:-:S03]  /*25740*/  FMUL R10, R4, UR5 ;  /* 0x00000005040a7c20 */ /* 0x000fc60008400000 */
[----:B------:R-:W0:Y:S08]  /*25750*/  F2I.U32.TRUNC.NTZ R2, R2 ;  /* 0x0000000200027305 */ /* 0x000e30000020f000 */
[----:B------:R-:W2:Y:S01]  /*25760*/  F2I.U32.TRUNC.NTZ R10, R10 ;  /* 0x0000000a000a7305 */ /* 0x000ea2000020f000 */
[----:B0-----:R-:W-:Y:S02]  /*25770*/  IMAD.MOV R4, RZ, RZ, -R2 ;  /* 0x000000ffff047224 */ /* 0x001fe400078e0a02 */
[----:B------:R-:W-:-:S02]  /*25780*/  IMAD.MOV.U32 R2, RZ, RZ, R15 ;  /* 0x000000ffff027224 */ /* 0x000fc400078e000f */
[----:B-1----:R-:W-:Y:S02]  /*25790*/  IMAD R8, R3, R4, R8 ;  /* 0x0000000403087224 */ /* 0x002fe400078e0208 */
[----:B--2---:R-:W-:-:S04]  /*257a0*/  IMAD.MOV R3, RZ, RZ, -R10 ;  /* 0x000000ffff037224 */ /* 0x004fc800078e0a0a */
[----:B---3--:R-:W-:Y:S02]  /*257b0*/  @P3 IMAD R8, R12, R3, R5 ;  /* 0x000000030c083224 */ /* 0x008fe400078e0205 */
[----:B------:R-:W-:Y:S01]  /*257c0*/  IMAD.MOV.U32 R3, RZ, RZ, R16 ;  /* 0x000000ffff037224 */ /* 0x000fe200078e0010 */
[----:B------:R-:W-:Y:S06]  /*257d0*/  @!P1 BRA `(.L_x_563) ;  /* 0x0000000000289947 */ /* 0x000fec0003800000 */
[----:B------:R-:W-:Y:S02]  /*257e0*/  ULDC UR5, c[0x0][0x634] ;  /* 0x00018d0000057ab9 */ /* 0x000fe40000000800 */
[----:B------:R-:W-:-:S05]  /*257f0*/  IADD3 R3, P1, R15, UR5, RZ ;  /* 0x000000050f037c10 */ /* 0x000fca000ff3e0ff */
[----:B------:R-:W-:-:S04]  /*25800*/  IMAD.X R11, RZ, RZ, R16, P1 ;  /* 0x000000ffff0b7224 */ /* 0x000fc800008e0610 */
[----:B------:R-:W-:-:S04]  /*25810*/  IMAD.WIDE.U32 R4, R11, UR6, RZ ;  /* 0x000000060b047c25 */ /* 0x000fc8000f8e00ff */
[----:B------:R-:W-:-:S04]  /*25820*/  IMAD.WIDE.U32 R4, P1, R3, UR7, R4 ;  /* 0x0000000703047c25 */ /* 0x000fc8000f820004 */
[----:B------:R-:W-:-:S04]  /*25830*/  IMAD.WIDE.U32 R2, R3, UR6, RZ ;  /* 0x0000000603027c25 */ /* 0x000fc8000f8e00ff */
[----:B------:R-:W-:Y:S01]  /*25840*/  IMAD.MOV.U32 R2, RZ, RZ, R5 ;  /* 0x000000ffff027224 */ /* 0x000fe200078e0005 */
[----:B------:R-:W-:Y:S01]  /*25850*/  IADD3 RZ, P4, R3, R4, RZ ;  /* 0x0000000403ff7210 */ /* 0x000fe20007f9e0ff */
[----:B------:R-:W-:-:S04]  /*25860*/  IMAD.X R3, RZ, RZ, RZ, P1 ;  /* 0x000000ffff037224 */ /* 0x000fc800008e06ff */
[----:B------:R-:W-:-:S08]  /*25870*/  IMAD.WIDE.U32.X R2, R11, UR7, R2, P4 ;  /* 0x000000070b027c25 */ /* 0x000fd0000a0e0402 */
.L_x_563:
[--C-:B------:R-:W-:Y:S01]  /*25880*/  SHF.R.U64 R10, R2, UR8, R3.reuse ;  /* 0x00000008020a7c19 */ /* 0x100fe20008001203 */
[----:B------:R-:W-:Y:S01]  /*25890*/  ULDC.64 UR6, c[0x0][0x620] ;  /* 0x0001880000067ab9 */ /* 0x000fe20000000a00 */
[----:B------:R-:W-:Y:S01]  /*258a0*/  SHF.R.U32.HI R2, RZ, UR8, R3 ;  /* 0x00000008ff027c19 */ /* 0x000fe20008011603 */
[----:B------:R-:W-:Y:S01]  /*258b0*/  IMAD.MOV.U32 R3, RZ, RZ, R16 ;  /* 0x000000ffff037224 */ /* 0x000fe200078e0010 */
[----:B------:R-:W-:Y:S01]  /*258c0*/  IADD3 R11, P1, RZ, -R10, RZ ;  /* 0x8000000aff0b7210 */ /* 0x000fe20007f3e0ff */
[----:B------:R-:W-:-:S04]  /*258d0*/  ULDC UR5, c[0x0][0x618] ;  /* 0x0001860000057ab9 */ /* 0x000fc80000000800 */
[----:B------:R-:W-:-:S04]  /*258e0*/  IMAD.X R2, RZ, RZ, ~R2, P1 ;  /* 0x000000ffff027224 */ /* 0x000fc800008e0e02 */
[----:B------:R-:W-:-:S04]  /*258f0*/  IMAD R2, R2, UR6, RZ ;  /* 0x0000000602027c24 */ /* 0x000fc8000f8e02ff */
[----:B------:R-:W-:Y:S02]  /*25900*/  IMAD R5, R11, UR7, R2 ;  /* 0x000000070b057c24 */ /* 0x000fe4000f8e0202 */
[----:B------:R-:W-:-:S04]  /*25910*/  IMAD.MOV.U32 R2, RZ, RZ, R15 ;  /* 0x000000ffff027224 */ /* 0x000fc800078e000f */
[----:B------:R-:W-:Y:S01]  /*25920*/  IMAD.WIDE.U32 R2, R11, UR6, R2 ;  /* 0x000000060b027c25 */ /* 0x000fe2000f8e0002 */
[----:B------:R-:W-:Y:S02]  /*25930*/  ULDC.64 UR6, c[0x0][0x640] ;  /* 0x0001900000067ab9 */ /* 0x000fe40000000a00 */
[----:B------:R-:W-:Y:S01]  /*25940*/  ISETP.NE.U32.AND P1, PT, RZ, UR6, PT ;  /* 0x00000006ff007c0c */ /* 0x000fe2000bf25070 */
[----:B------:R-:W-:-:S03]  /*25950*/  IMAD.IADD R3, R3, 0x1, R5 ;  /* 0x0000000103037824 */ /* 0x000fc600078e0205 */
[----:B------:R-:W-:Y:S02]  /*25960*/  ISETP.NE.AND.EX P1, PT, RZ, UR7, PT, P1 ;  /* 0x00000007ff007c0c */ /* 0x000fe4000bf25310 */
[--C-:B------:R-:W-:Y:S02]  /*25970*/  SHF.R.U64 R11, R2, UR5, R3.reuse ;  /* 0x00000005020b7c19 */ /* 0x100fe40008001203 */
[----:B------:R-:W-:Y:S01]  /*25980*/  SHF.R.U32.HI R2, RZ, UR5, R3 ;  /* 0x00000005ff027c19 */ /* 0x000fe20008011603 */
[----:B------:R-:W-:-:S03]  /*25990*/  ULDC UR5, c[0x0][0x608] ;  /* 0x0001820000057ab9 */ /* 0x000fc60000000800 */
[--C-:B------:R-:W-:Y:S02]  /*259a0*/  SHF.R.U64 R12, R11, UR5, R2.reuse ;  /* 0x000000050b0c7c19 */ /* 0x100fe40008001202 */
[----:B------:R-:W-:Y:S01]  /*259b0*/  SHF.R.U32.HI R3, RZ, UR5, R2 ;  /* 0x00000005ff037c19 */ /* 0x000fe20008011602 */
[----:B------:R-:W-:-:S03]  /*259c0*/  ULDC UR5, c[0x0][0x658] ;  /* 0x0001960000057ab9 */ /* 0x000fc60000000800 */
[--C-:B------:R-:W-:Y:S02]  /*259d0*/  SHF.R.U64 R13, R12, UR5, R3.reuse ;  /* 0x000000050c0d7c19 */ /* 0x100fe40008001203 */
[----:B------:R-:W-:-:S03]  /*259e0*/  SHF.R.U32.HI R15, RZ, UR5, R3 ;  /* 0x00000005ff0f7c19 */ /* 0x000fc60008011603 */
[----:B------:R-:W-:Y:S02]  /*259f0*/  IMAD.MOV.U32 R2, RZ, RZ, R13 ;  /* 0x000000ffff027224 */ /* 0x000fe400078e000d */
        /* <DEDUP_REMOVED lines=12> */
.L_x_564:
[----:B------:R-:W-:Y:S01]  /*25ac0*/  ULDC UR5, c[0x0][0x648] ;  /* 0x0001920000057ab9 */ /* 0x000fe20000000800 */
[----:B------:R-:W-:Y:S02]  /*25ad0*/  LOP3.LUT R12, R12, UR18, RZ, 0xc0, !PT ;  /* 0x000000120c0c7c12 */ /* 0x000fe4000f8ec0ff */
[----:B------:R-:W-:Y:S01]  /*25ae0*/  SHF.R.U64 R3, R2, UR5, R3 ;  /* 0x0000000502037c19 */ /* 0x000fe20008001203 */
[----:B------:R-:W-:-:S04]  /*25af0*/  ULDC UR5, c[0x0][0x638] ;  /* 0x00018e0000057ab9 */ /* 0x000fc80000000800 */
[----:B------:R-:W-:Y:S02]  /*25b00*/  IMAD.MOV R2, RZ, RZ, -R3 ;  /* 0x000000ffff027224 */ /* 0x000fe400078e0a03 */
[----:B------:R-:W-:Y:S02]  /*25b10*/  IMAD R5, R3, UR19, R12 ;  /* 0x0000001303057c24 */ /* 0x000fe4000f8e020c */
[----:B------:R-:W-:Y:S01]  /*25b20*/  IMAD R13, R2, UR5, R13 ;  /* 0x00000005020d7c24 */ /* 0x000fe2000f8e020d */
[----:B------:R-:W-:Y:S01]  /*25b30*/  ULDC UR5, c[0x0][0x610] ;  /* 0x0001840000057ab9 */ /* 0x000fe20000000800 */
[----:B------:R-:W-:Y:S01]  /*25b40*/  LOP3.LUT R2, R11, UR4, RZ, 0xc0, !PT ;  /* 0x000000040b027c12 */ /* 0x000fe2000f8ec0ff */
[----:B------:R-:W-:Y:S01]  /*25b50*/  IMAD R8, R5, UR5, R8 ;  /* 0x0000000505087c24 */ /* 0x000fe2000f8e0208 */
[----:B------:R-:W-:-:S03]  /*25b60*/  ULDC UR5, c[0x0][0x600] ;  /* 0x0001800000057ab9 */ /* 0x000fc60000000800 */
[----:B------:R-:W-:Y:S02]  /*25b70*/  IMAD R13, R13, UR5, R2 ;  /* 0x000000050d0d7c24 */ /* 0x000fe4000f8e0202 */
[----:B------:R-:W-:-:S03]  /*25b80*/  IMAD.MOV.U32 R2, RZ, RZ, 0x1 ;  /* 0x00000001ff027424 */ /* 0x000fc600078e00ff */
[----:B------:R-:W-:Y:S02]  /*25b90*/  SEL R4, R13, R8, !P3 ;  /* 0x000000080d047207 */ /* 0x000fe40005800000 */
[----:B------:R-:W-:-:S07]  /*25ba0*/  SEL R5, R8, R13, !P3 ;  /* 0x0000000d08057207 */ /* 0x000fce0005800000 */
.L_x_562:
[----:B------:R-:W-:Y:S05]  /*25bb0*/  BSYNC B1 ;  /* 0x0000000000017941 */ /* 0x000fea0003800000 */
.L_x_561:
[----:B------:R-:W-:-:S13]  /*25bc0*/  LOP3.LUT P1, RZ, R2, 0xff, RZ, 0xc0, !PT ;  /* 0x000000ff02ff7812 */ /* 0x000fda000782c0ff */
[----:B------:R-:W-:Y:S05]  /*25bd0*/  @P1 BRA `(.L_x_565) ;  /* 0xfffffff400341947 */ /* 0x000fea000383ffff */
[----:B------:R-:W-:Y:S05]  /*25be0*/  BSYNC B0 ;  /* 0x0000000000007941 */ /* 0x000fea0003800000 */
.L_x_553:
[----:B------:R-:W-:-:S03]  /*25bf0*/  UMOV UR5, 0xffffffff ;  /* 0xffffffff00057882 */ /* 0x000fc60000000000 */
[----:B------:R-:W-:Y:S05]  /*25c00*/  BRA.DIV UR5, `(.L_x_566) ;  /* 0x00000006054c7947 */ /* 0x000fea000b800000 */
[----:B------:R-:W-:-:S13]  /*25c10*/  ELECT P0, URZ, PT ;  /* 0x00000000003f782f */ /* 0x000fda0003800000 */
.L_x_581:
[----:B------:R-:W-:Y:S04]  /*25c20*/  BSSY B0, `(.L_x_567) ;  /* 0x0000035000007945 */ /* 0x000fe80003800000 */
[----:B------:R-:W-:Y:S05]  /*25c30*/  @!P0 BRA `(.L_x_568) ;  /* 0x0000000000cc8947 */ /* 0x000fea0003800000 */
[----:B------:R-:W-:-:S04]  /*25c40*/  ULOP3.LUT UR5, UR13, 0x2, URZ, 0xfc, !UPT ;  /* 0x000000020d057892 */ /* 0x000fc8000f8efc3f */
[----:B------:R-:W-:-:S06]  /*25c50*/  UISETP.NE.AND UP0, UPT, UR5, 0x3, UPT ;  /* 0x000000030500788c */ /* 0x000fcc000bf05270 */
[----:B------:R-:W-:-:S13]  /*25c60*/  PLOP3.LUT P0, PT, PT, PT, UP0, 0x80, 0x0 ;  /* 0x000000000000781c */ /* 0x000fda0003f0f008 */
[----:B------:R-:W-:Y:S05]  /*25c70*/  @!P0 BRA `(.L_x_569) ;  /* 0x0000000000048947 */ /* 0x000fea0003800000 */
[----:B------:R-:W-:Y:S01]  /*25c80*/  BPT.TRAP 0x1 ;  /* 0x000000040000795c */ /* 0x000fe20000300000 */
.L_x_569:
[----:B------:R-:W0:Y:S01]  /*25c90*/  S2R R3, SR_CgaCtaId ;  /* 0x0000000000037919 */ /* 0x000e220000008800 */
[----:B------:R-:W-:Y:S02]  /*25ca0*/  MOV R0, 0x400 ;  /* 0x0000040000007802 */ /* 0x000fe40000000f00 */
[----:B------:R-:W-:Y:S02]  /*25cb0*/  SHF.L.U32 R2, R6, 0x1f, RZ ;  /* 0x0000001f06027819 */ /* 0x000fe400000006ff */
[----:B0-----:R-:W-:-:S05]  /*25cc0*/  LEA R0, R3, R0, 0x18 ;  /* 0x0000000003007211 */ /* 0x001fca00078ec0ff */
[----:B------:R-:W-:-:S04]  /*25cd0*/  VIADD R0, R0, 0x28 ;  /* 0x0000002800007836 */ /* 0x000fc80000000000 */
[----:B------:R-:W-:-:S04]  /*25ce0*/  IMAD R3, R7, 0x8, R0 ;  /* 0x0000000807037824 */ /* 0x000fc800078e0200 */
[----:B------:R-:W0:Y:S02]  /*25cf0*/  SYNCS.PHASECHK.TRANS64.TRYWAIT P0, [R3+URZ], R2 ;  /* 0x00000002030075a7 */ /* 0x000e24000800017f */
[----:B0-----:R-:W-:Y:S05]  /*25d00*/  @!P0 BRA `(.L_x_570) ;  /* 0x0000000400308947 */ /* 0x001fea0003800000 */
.L_x_582:
[----:B------:R-:W-:-:S05]  /*25d10*/  VIADD R7, R7, 0x1 ;  /* 0x0000000107077836 */ /* 0x000fca0000000000 */
[----:B------:R-:W-:-:S04]  /*25d20*/  ISETP.NE.AND P0, PT, R7, 0x5, PT ;  /* 0x000000050700780c */ /* 0x000fc80003f05270 */
[----:B0-----:R-:W-:Y:S02]  /*25d30*/  SEL R3, RZ, 0x1, P0 ;  /* 0x00000001ff037807 */ /* 0x001fe40000000000 */
[----:B------:R-:W-:Y:S02]  /*25d40*/  SEL R7, R7, RZ, P0 ;  /* 0x000000ff07077207 */ /* 0x000fe40000000000 */
[----:B------:R-:W-:-:S03]  /*25d50*/  LOP3.LUT R6, R6, R3, RZ, 0x3c, !PT ;  /* 0x0000000306067212 */ /* 0x000fc600078e3cff */
[----:B------:R-:W-:Y:S01]  /*25d60*/  IMAD R3, R7, 0x8, R0 ;  /* 0x0000000807037824 */ /* 0x000fe200078e0200 */
[----:B------:R-:W-:-:S04]  /*25d70*/  SHF.L.U32 R2, R6, 0x1f, RZ ;  /* 0x0000001f06027819 */ /* 0x000fc800000006ff */
[----:B------:R-:W0:Y:S02]  /*25d80*/  SYNCS.PHASECHK.TRANS64.TRYWAIT P0, [R3+URZ], R2 ;  /* 0x00000002030075a7 */ /* 0x000e24000800017f */
[----:B0-----:R-:W-:Y:S05]  /*25d90*/  @!P0 BRA `(.L_x_571) ;  /* 0x0000000400208947 */ /* 0x001fea0003800000 */
.L_x_583:
[----:B0-----:R-:W-:-:S05]  /*25da0*/  VIADD R2, R7, 0x1 ;  /* 0x0000000107027836 */ /* 0x001fca0000000000 */
[----:B------:R-:W-:-:S04]  /*25db0*/  ISETP.NE.AND P0, PT, R2, 0x5, PT ;  /* 0x000000050200780c */ /* 0x000fc80003f05270 */
[----:B------:R-:W-:Y:S02]  /*25dc0*/  SEL R3, RZ, 0x1, P0 ;  /* 0x00000001ff037807 */ /* 0x000fe40000000000 */
[----:B------:R-:W-:Y:S02]  /*25dd0*/  SEL R5, R2, RZ, P0 ;  /* 0x000000ff02057207 */ /* 0x000fe40000000000 */
[----:B------:R-:W-:-:S03]  /*25de0*/  LOP3.LUT R6, R6, R3, RZ, 0x3c, !PT ;  /* 0x0000000306067212 */ /* 0x000fc600078e3cff */
[----:B------:R-:W-:Y:S01]  /*25df0*/  IMAD R3, R5, 0x8, R0 ;  /* 0x0000000805037824 */ /* 0x000fe200078e0200 */
[----:B------:R-:W-:-:S04]  /*25e00*/  SHF.L.U32 R2, R6, 0x1f, RZ ;  /* 0x0000001f06027819 */ /* 0x000fc800000006ff */
[----:B------:R-:W0:Y:S02]  /*25e10*/  SYNCS.PHASECHK.TRANS64.TRYWAIT P0, [R3+URZ], R2 ;  /* 0x00000002030075a7 */ /* 0x000e24000800017f */
[----:B0-----:R-:W-:Y:S05]  /*25e20*/  @!P0 BRA `(.L_x_572) ;  /* 0x0000000400108947 */ /* 0x001fea0003800000 */
.L_x_584:
        /* <DEDUP_REMOVED lines=9> */
.L_x_585:
[----:B0-----:R-:W-:-:S05]  /*25ec0*/  VIADD R2, R5, 0x1 ;  /* 0x0000000105027836 */ /* 0x001fca0000000000 */
[----:B------:R-:W-:-:S04]  /*25ed0*/  ISETP.NE.AND P0, PT, R2, 0x5, PT ;  /* 0x000000050200780c */ /* 0x000fc80003f05270 */
[----:B------:R-:W-:Y:S02]  /*25ee0*/  SEL R4, RZ, 0x1, P0 ;  /* 0x00000001ff047807 */ /* 0x000fe40000000000 */
[----:B------:R-:W-:Y:S02]  /*25ef0*/  SEL R3, R2, RZ, P0 ;  /* 0x000000ff02037207 */ /* 0x000fe40000000000 */
[----:B------:R-:W-:-:S03]  /*25f00*/  LOP3.LUT R4, R7, R4, RZ, 0x3c, !PT ;  /* 0x0000000407047212 */ /* 0x000fc600078e3cff */
[----:B------:R-:W-:Y:S01]  /*25f10*/  IMAD R3, R3, 0x8, R0 ;  /* 0x0000000803037824 */ /* 0x000fe200078e0200 */
[----:B------:R-:W-:-:S07]  /*25f20*/  SHF.L.U32 R0, R4, 0x1f, RZ ;  /* 0x0000001f04007819 */ /* 0x000fce00000006ff */
.L_x_574:
[----:B0-----:R0:W1:Y:S02]  /*25f30*/  SYNCS.PHASECHK.TRANS64.TRYWAIT P0, [R3+URZ], R0 ;  /* 0x00000000030075a7 */ /* 0x001064000800017f */
[----:B-1----:R-:W-:Y:S05]  /*25f40*/  @!P0 NANOSLEEP.SYNCS 0x989680 ;  /* 0x009896800000895d */ /* 0x002fea0003900000 */
[----:B------:R-:W1:Y:S02]  /*25f50*/  @!P0 SYNCS.PHASECHK.TRANS64 P0, [R3+URZ], R0 ;  /* 0x00000000030085a7 */ /* 0x000e64000800007f */
[----:B-1----:R-:W-:Y:S05]  /*25f60*/  @!P0 BRA `(.L_x_574) ;  /* 0xfffffffc00f08947 */ /* 0x002fea000383ffff */
.L_x_568:
[----:B------:R-:W-:Y:S05]  /*25f70*/  BSYNC B0 ;  /* 0x0000000000007941 */ /* 0x000fea0003800000 */
.L_x_567:
[----:B------:R-:W-:Y:S05]  /*25f80*/  EXIT ;  /* 0x000000000000794d */ /* 0x000fea0003800000 */
.L_x_17:
[----:B-1----:R-:W-:-:S04]  /*25f90*/  IMAD.U32 R3, RZ, RZ, UR6 ;  /* 0x00000006ff037e24 */ /* 0x002fc8000f8e00ff */
[----:B------:R1:W3:Y:S03]  /*25fa0*/  SYNCS.PHASECHK.TRANS64.TRYWAIT P0, [R3+URZ], R0 ;  /* 0x00000000030075a7 */ /* 0x0002e6000800017f */
[----:B---3--:R-:W-:Y:S05]  /*25fb0*/  @!P0 NANOSLEEP.SYNCS 0x989680 ;  /* 0x009896800000895d */ /* 0x008fea0003900000 */
[----:B------:R-:W3:Y:S02]  /*25fc0*/  @!P0 SYNCS.PHASECHK.TRANS64 P0, [R3+URZ], R0 ;  /* 0x00000000030085a7 */ /* 0x000ee4000800007f */
[----:B---3--:R-:W-:Y:S05]  /*25fd0*/  @!P0 BRA `(.L_x_17) ;  /* 0xfffffffc00ec8947 */ /* 0x008fea000383ffff */
[----:B------:R-:W-:Y:S05]  /*25fe0*/  BRA `(.L_x_16) ;  /* 0xfffffdc800d47947 */ /* 0x000fea000383ffff */
.L_x_23:
[----:B-----5:R1:W-:Y:S02]  /*25ff0*/  STL [R1+0x46c], R0 ;  /* 0x00046c0001007387 */ /* 0x0203e40000100800 */
[----:B-1----:R-:W-:-:S04]  /*26000*/  IMAD.U32 R0, RZ, RZ, UR16 ;  /* 0x00000010ff007e24 */ /* 0x002fc8000f8e00ff */
[----:B------:R1:W3:Y:S03]  /*26010*/  SYNCS.PHASECHK.TRANS64.TRYWAIT P0, [R0+URZ], R2 ;  /* 0x00000002000075a7 */ /* 0x0002e6000800017f */
[----:B---3--:R-:W-:Y:S05]  /*26020*/  @!P0 NANOSLEEP.SYNCS 0x989680 ;  /* 0x009896800000895d */ /* 0x008fea0003900000 */
[----:B------:R1:W3:Y:S02]  /*26030*/  @!P0 SYNCS.PHASECHK.TRANS64 P0, [R0+URZ], R2 ;  /* 0x00000002000085a7 */ /* 0x0002e4000800007f */
[----:B-1----:R1:W5:Y:S02]  /*26040*/  LDL.LU R0, [R1+0x46c] ;  /* 0x00046c0001007983 */ /* 0x0023640000300800 */
[----:B-1-3--:R-:W-:Y:S05]  /*26050*/  @!P0 BRA `(.L_x_23) ;  /* 0xfffffffc00e48947 */ /* 0x00afea000383ffff */
[----:B------:R-:W-:Y:S05]  /*26060*/  BRA `(.L_x_22) ;  /* 0xfffffe0c009c7947 */ /* 0x000fea000383ffff */
.L_x_554:
[----:B------:R-:W-:Y:S01]  /*26070*/  BSSY B1, `(.L_x_575) ;  /* 0x0000006000017945 */ /* 0x000fe20003800000 */
[----:B------:R-:W-:-:S07]  /*26080*/  IMAD.MOV.U32 R2, RZ, RZ, -0x1 ;  /* 0xffffffffff027424 */ /* 0x000fce00078e00ff */
[----:B------:R-:W-:Y:S05]  /*26090*/  WARPSYNC.COLLECTIVE R2, `(.L_x_576) ;  /* 0x00000000020c7348 */ /* 0x000fea0003c00000 */
[----:B------:R-:W-:Y:S02]  /*260a0*/  ELECT P1, UR62, PT ;  /* 0x00000000003e782f */ /* 0x000fe40003820000 */
[----:B------:R-:W-:Y:S01]  /*260b0*/  MOV R2, UR62 ;  /* 0x0000003e00027c02 */ /* 0x000fe20008000f00 */
[----:B------:R-:W-:Y:S10]  /*260c0*/  ENDCOLLECTIVE ;  /* 0x000000000000791b */ /* 0x000ff40003800000 */
.L_x_576:
[----:B------:R-:W-:Y:S05]  /*260d0*/  BSYNC B1 ;  /* 0x0000000000017941 */ /* 0x000fea0003800000 */
.L_x_575:
[----:B------:R-:W-:Y:S05]  /*260e0*/  BRA `(.L_x_577) ;  /* 0xffffffec00fc7947 */ /* 0x000fea000383ffff */
.L_x_557:
[----:B-1----:R1:W2:Y:S02]  /*260f0*/  SYNCS.PHASECHK.TRANS64.TRYWAIT P1, [R16+URZ+0x28], R11 ;  /* 0x0000280b100075a7 */ /* 0x0022a4000802017f */
[----:B--2---:R-:W-:Y:S05]  /*26100*/  @!P1 NANOSLEEP.SYNCS 0x989680 ;  /* 0x009896800000995d */ /* 0x004fea0003900000 */
[----:B------:R-:W2:Y:S02]  /*26110*/  @!P1 SYNCS.PHASECHK.TRANS64 P1, [R16+URZ+0x28], R11 ;  /* 0x0000280b100095a7 */ /* 0x000ea4000802007f */
[----:B--2---:R-:W-:Y:S05]  /*26120*/  @!P1 BRA `(.L_x_557) ;  /* 0xfffffffc00f09947 */ /* 0x004fea000383ffff */
[----:B------:R-:W-:Y:S05]  /*26130*/  BRA `(.L_x_578) ;  /* 0xfffffff000307947 */ /* 0x000fea000383ffff */
.L_x_566:
[----:B------:R-:W-:Y:S01]  /*26140*/  BSSY B0, `(.L_x_579) ;  /* 0x0000006000007945 */ /* 0x000fe20003800000 */
[----:B------:R-:W-:-:S07]  /*26150*/  IMAD.MOV.U32 R2, RZ, RZ, -0x1 ;  /* 0xffffffffff027424 */ /* 0x000fce00078e00ff */
[----:B------:R-:W-:Y:S05]  /*26160*/  WARPSYNC.COLLECTIVE R2, `(.L_x_580) ;  /* 0x00000000020c7348 */ /* 0x000fea0003c00000 */
[----:B------:R-:W-:Y:S02]  /*26170*/  ELECT P1, UR62, PT ;  /* 0x00000000003e782f */ /* 0x000fe40003820000 */
[----:B------:R-:W-:Y:S01]  /*26180*/  MOV R2, UR62 ;  /* 0x0000003e00027c02 */ /* 0x000fe20008000f00 */
[----:B------:R-:W-:Y:S10]  /*26190*/  ENDCOLLECTIVE ;  /* 0x000000000000791b */ /* 0x000ff40003800000 */
.L_x_580:
[----:B------:R-:W-:Y:S05]  /*261a0*/  BSYNC B0 ;  /* 0x0000000000007941 */ /* 0x000fea0003800000 */
.L_x_579:
[----:B------:R-:W-:Y:S01]  /*261b0*/  PLOP3.LUT P0, PT, P1, PT, PT, 0x80, 0x0 ;  /* 0x000000000000781c */ /* 0x000fe20000f0f070 */
[----:B------:R-:W-:-:S12]  /*261c0*/  BRA `(.L_x_581) ;  /* 0xfffffff800947947 */ /* 0x000fd8000383ffff */
.L_x_570:
[----:B0-----:R0:W1:Y:S02]  /*261d0*/  SYNCS.PHASECHK.TRANS64.TRYWAIT P0, [R3+URZ], R2 ;  /* 0x00000002030075a7 */ /* 0x001064000800017f */
[----:B-1----:R-:W-:Y:S05]  /*261e0*/  @!P0 NANOSLEEP.SYNCS 0x989680 ;  /* 0x009896800000895d */ /* 0x002fea0003900000 */
[----:B------:R-:W1:Y:S02]  /*261f0*/  @!P0 SYNCS.PHASECHK.TRANS64 P0, [R3+URZ], R2 ;  /* 0x00000002030085a7 */ /* 0x000e64000800007f */
[----:B-1----:R-:W-:Y:S05]  /*26200*/  @!P0 BRA `(.L_x_570) ;  /* 0xfffffffc00f08947 */ /* 0x002fea000383ffff */
[----:B------:R-:W-:Y:S05]  /*26210*/  BRA `(.L_x_582) ;  /* 0xfffffff800bc7947 */ /* 0x000fea000383ffff */
.L_x_571:
[----:B0-----:R0:W1:Y:S02]  /*26220*/  SYNCS.PHASECHK.TRANS64.TRYWAIT P0, [R3+URZ], R2 ;  /* 0x00000002030075a7 */ /* 0x001064000800017f */
[----:B-1----:R-:W-:Y:S05]  /*26230*/  @!P0 NANOSLEEP.SYNCS 0x989680 ;  /* 0x009896800000895d */ /* 0x002fea0003900000 */
[----:B------:R-:W1:Y:S02]  /*26240*/  @!P0 SYNCS.PHASECHK.TRANS64 P0, [R3+URZ], R2 ;  /* 0x00000002030085a7 */ /* 0x000e64000800007f */
[----:B-1----:R-:W-:Y:S05]  /*26250*/  @!P0 BRA `(.L_x_571) ;  /* 0xfffffffc00f08947 */ /* 0x002fea000383ffff */
[----:B------:R-:W-:Y:S05]  /*26260*/  BRA `(.L_x_583) ;  /* 0xfffffff800cc7947 */ /* 0x000fea000383ffff */
.L_x_572:
[----:B0-----:R0:W1:Y:S02]  /*26270*/  SYNCS.PHASECHK.TRANS64.TRYWAIT P0, [R3+URZ], R2 ;  /* 0x00000002030075a7 */ /* 0x001064000800017f */
[----:B-1----:R-:W-:Y:S05]  /*26280*/  @!P0 NANOSLEEP.SYNCS 0x989680 ;  /* 0x009896800000895d */ /* 0x002fea0003900000 */
[----:B------:R-:W1:Y:S02]  /*26290*/  @!P0 SYNCS.PHASECHK.TRANS64 P0, [R3+URZ], R2 ;  /* 0x00000002030085a7 */ /* 0x000e64000800007f */
[----:B-1----:R-:W-:Y:S05]  /*262a0*/  @!P0 BRA `(.L_x_572) ;  /* 0xfffffffc00f08947 */ /* 0x002fea000383ffff */
[----:B------:R-:W-:Y:S05]  /*262b0*/  BRA `(.L_x_584) ;  /* 0xfffffff800dc7947 */ /* 0x000fea000383ffff */
.L_x_573:
[----:B0-----:R0:W1:Y:S02]  /*262c0*/  SYNCS.PHASECHK.TRANS64.TRYWAIT P0, [R3+URZ], R2 ;  /* 0x00000002030075a7 */ /* 0x001064000800017f */
[----:B-1----:R-:W-:Y:S05]  /*262d0*/  @!P0 NANOSLEEP.SYNCS 0x989680 ;  /* 0x009896800000895d */ /* 0x002fea0003900000 */
[----:B------:R-:W1:Y:S02]  /*262e0*/  @!P0 SYNCS.PHASECHK.TRANS64 P0, [R3+URZ], R2 ;  /* 0x00000002030085a7 */ /* 0x000e64000800007f */
[----:B-1----:R-:W-:Y:S05]  /*262f0*/  @!P0 BRA `(.L_x_573) ;  /* 0xfffffffc00f08947 */ /* 0x002fea000383ffff */
[----:B------:R-:W-:Y:S05]  /*26300*/  BRA `(.L_x_585) ;  /* 0xfffffff800ec7947 */ /* 0x000fea000383ffff */
.L_x_586:
[----:B------:R-:W-:-:S00]  /*26310*/  BRA `(.L_x_586) ;  /* 0xfffffffc00fc7947 */ /* 0x000fc0000383ffff */
[----:B------:R-:W-:-:S00]  /*26320*/  NOP ;  /* 0x0000000000007918 */ /* 0x000fc00000000000 */
        /* <DEDUP_REMOVED lines=13> */
.L_x_587:


//--------------------- .nv.shared._ZN7cutlass13device_kernelINS_4gemm6kernel13GemmUniversalIN4cute5tupleIJiiiiEEENS1_10collective13CollectiveMmaINS1_37MainloopSm90TmaGmmaWarpSpecializedFP8ILi5ENS5_IJNS4_1CILi1EEESB_SB_EEENS1_35KernelTmaWarpSpecializedCooperativeEEENS5_IJNSA_ILi128EEENSA_ILi512EEENSA_ILi64EEEEEENS_12float_e4m3_tENS5_IJlSB_lEEESJ_SK_NS4_8TiledMMAINS4_8MMA_AtomIJNS4_4SM904GMMA31MMA_64x256x32_F32E4M3E4M3_SS_TNILNSO_7ScaleInE1ELSQ_1EEEEEENS4_6LayoutINS5_IJNSA_ILi2EEESB_SB_EEENS5_IJSB_NSA_ILi0EEESW_EEEEENS5_IJNS4_10UnderscoreESZ_SZ_EEEEENS4_13SM90_TMA_LOADENS4_14ComposedLayoutINS4_7SwizzleILi2ELi4ELi3EEENS4_18smem_ptr_flag_bitsILi8EEENST_INS5_IJNSA_ILi8EEESH_EEENS5_IJSH_SB_EEEEEEEvNS4_8identityES12_S1C_vS1D_EENS_8epilogue10collective6detail29Sm90TmaWarpSpecializedAdapterINS1G_15DefaultEpilogueISJ_SK_SK_NS1F_6thread17LinearCombinationISJ_Li1EffLNS1K_9ScaleType4KindE0ELNS_15FloatRoundStyleE2ESJ_EENS1_15EpilogueDefaultEEEEEvvEEEEvNT_6ParamsE --------------------------
	.section	.nv.shared._ZN7cutlass13device_kernelINS_4gemm6kernel13GemmUniversalIN4cute5tupleIJiiiiEEENS1_10collective13CollectiveMmaINS1_37MainloopSm90TmaGmmaWarpSpecializedFP8ILi5ENS5_IJNS4_1CILi1EEESB_SB_EEENS1_35KernelTmaWarpSpecializedCooperativeEEENS5_IJNSA_ILi128EEENSA_ILi512EEENSA_ILi64EEEEEENS_12float_e4m3_tENS5_IJlSB_lEEESJ_SK_NS4_8TiledMMAINS4_8MMA_AtomIJNS4_4SM904GMMA31MMA_64x256x32_F32E4M3E4M3_SS_TNILNSO_7ScaleInE1ELSQ_1EEEEEENS4_6LayoutINS5_IJNSA_ILi2EEESB_SB_EEENS5_IJSB_NSA_ILi0EEESW_EEEEENS5_IJNS4_10UnderscoreESZ_SZ_EEEEENS4_13SM90_TMA_LOADENS4_14ComposedLayoutINS4_7SwizzleILi2ELi4ELi3EEENS4_18smem_ptr_flag_bitsILi8EEENST_INS5_IJNSA_ILi8EEESH_EEENS5_IJSH_SB_EEEEEEEvNS4_8identityES12_S1C_vS1D_EENS_8epilogue10collective6detail29Sm90TmaWarpSpecializedAdapterINS1G_15DefaultEpilogueISJ_SK_SK_NS1F_6thread17LinearCombinationISJ_Li1EffLNS1K_9ScaleType4KindE0ELNS_15FloatRoundStyleE2ESJ_EENS1_15EpilogueDefaultEEEEEvvEEEEvNT_6ParamsE,"aw",@nobits
	.sectionflags	@""
	.align	16
	.zero		1024


//--------------------- .nv.shared.reserved.0     --------------------------
	.section	.nv.shared.reserved.0,"aw",@nobits
	.weak		__nv_reservedSMEM_offset_0_alias
	.size		__nv_reservedSMEM_offset_0_alias, 0, 0
	.other		__nv_reservedSMEM_offset_0_alias,@"STO_CUDA_RESERVED_SHARED STV_DEFAULT"
__nv_reservedSMEM_offset_0_alias:
	.zero		0


//--------------------- .nv.global                --------------------------
	.section	.nv.global,"aw",@nobits
.nv.global:
	.type		_ZN39_INTERNAL_0632a083_4_k_cu_85f3e095_80134cute1_E,@object
	.size		_ZN39_INTERNAL_0632a083_4_k_cu_85f3e095_80134cute1_E,(_ZN39_INTERNAL_0632a083_4_k_cu_85f3e095_80134cuda3std3__45__cpo6cbeginE - _ZN39_INTERNAL_0632a083_4_k_cu_85f3e095_80134cute1_E)
_ZN39_INTERNAL_0632a083_4_k_cu_85f3e095_80134cute1_E:
	.zero		1
	.type		_ZN39_INTERNAL_0632a083_4_k_cu_85f3e095_80134cuda3std3__45__cpo6cbeginE,@object
	.size		_ZN39_INTERNAL_0632a083_4_k_cu_85f3e095_80134cuda3std3__45__cpo6cbeginE,(_ZN39_INTERNAL_0632a083_4_k_cu_85f3e095_80134cuda3std3__48in_placeE - _ZN39_INTERNAL_0632a083_4_k_cu_85f3e095_80134cuda3std3__45__cpo6cbeginE)
_ZN39_INTERNAL_0632a083_4_k_cu_85f3e095_80134cuda3std3__45__cpo6cbeginE:
	.zero		1
	.type		_ZN39_INTERNAL_0632a083_4_k_cu_85f3e095_80134cuda3std3__48in_placeE,@object
	.size		_ZN39_INTERNAL_0632a083_4_k_cu_85f3e095_80134cuda3std3__48in_placeE,(_ZN39_INTERNAL_0632a083_4_k_cu_85f3e095_80134cuda3std6ranges3__45__cpo9iter_moveE - _ZN39_INTERNAL_0632a083_4_k_cu_85f3e095_80134cuda3std3__48in_placeE)
_ZN39_INTERNAL_0632a083_4_k_cu_85f3e095_80134cuda3std3__48in_placeE:
	.zero		1
	.type		_ZN39_INTERNAL_0632a083_4_k_cu_85f3e095_80134cuda3std6ranges3__45__cpo9iter_moveE,@object
	.size		_ZN39_INTERNAL_0632a083_4_k_cu_85f3e095_80134cuda3std6ranges3__45__cpo9iter_moveE,(_ZN39_INTERNAL_0632a083_4_k_cu_85f3e095_80134cuda3std3__45__cpo5beginE - _ZN39_INTERNAL_0632a083_4_k_cu_85f3e095_80134cuda3std6ranges3__45__cpo9iter_moveE)
_ZN39_INTERNAL_0632a083_4_k_cu_85f3e095_80134cuda3std6ranges3__45__cpo9iter_moveE:
	.zero		1
	.type		_ZN39_INTERNAL_0632a083_4_k_cu_85f3e095_80134cuda3std3__45__cpo5beginE,@object
	.size		_ZN39_INTERNAL_0632a083_4_k_cu_85f3e095_80134cuda3std3__45__cpo5beginE,(_ZN39_INTERNAL_0632a083_4_k_cu_85f3e095_80134cuda3std3__441_GLOBAL__N__0632a083_4_k_cu_85f3e095_80136ignoreE - _ZN39_INTERNAL_0632a083_4_k_cu_85f3e095_80134cuda3std3__45__cpo5beginE)
_ZN39_INTERNAL_0632a083_4_k_cu_85f3e095_80134cuda3std3__45__cpo5beginE:
	.zero		1
	.type		_ZN39_INTERNAL_0632a083_4_k_cu_85f3e095_80134cuda3std3__441_GLOBAL__N__0632a083_4_k_cu_85f3e095_80136ignoreE,@object
	.size		_ZN39_INTERNAL_0632a083_4_k_cu_85f3e095_80134cuda3std3__441_GLOBAL__N__0632a083_4_k_cu_85f3e095_80136ignoreE,(_ZN39_INTERNAL_0632a083_4_k_cu_85f3e095_80134cute7productE - _ZN39_INTERNAL_0632a083_4_k_cu_85f3e095_80134cuda3std3__441_GLOBAL__N__0632a083_4_k_cu_85f3e095_80136ignoreE)
_ZN39_INTERNAL_0632a083_4_k_cu_85f3e095_80134cuda3std3__441_GLOBAL__N__0632a083_4_k_cu_85f3e095_80136ignoreE:
	.zero		1
	.type		_ZN39_INTERNAL_0632a083_4_k_cu_85f3e095_80134cute7productE,@object
	.size		_ZN39_INTERNAL_0632a083_4_k_cu_85f3e095_80134cute7productE,(_ZN39_INTERNAL_0632a083_4_k_cu_85f3e095_80134cuda3std3__45__cpo3endE - _ZN39_INTERNAL_0632a083_4_k_cu_85f3e095_80134cute7productE)
_ZN39_INTERNAL_0632a083_4_k_cu_85f3e095_80134cute7productE:
	.zero		1
	.type		_ZN39_INTERNAL_0632a083_4_k_cu_85f3e095_80134cuda3std3__45__cpo3endE,@object
	.size		_ZN39_INTERNAL_0632a083_4_k_cu_85f3e095_80134cuda3std3__45__cpo3endE,(_ZN39_INTERNAL_0632a083_4_k_cu_85f3e095_80134cuda3std3__419piecewise_constructE - _ZN39_INTERNAL_0632a083_4_k_cu_85f3e095_80134cuda3std3__45__cpo3endE)
_ZN39_INTERNAL_0632a083_4_k_cu_85f3e095_80134cuda3std3__45__cpo3endE:
	.zero		1
	.type		_ZN39_INTERNAL_0632a083_4_k_cu_85f3e095_80134cuda3std3__419piecewise_constructE,@object
	.size		_ZN39_INTERNAL_0632a083_4_k_cu_85f3e095_80134cuda3std3__419piecewise_constructE,(_ZN39_INTERNAL_0632a083_4_k_cu_85f3e095_80134cuda3std3__45__cpo4cendE - _ZN39_INTERNAL_0632a083_4_k_cu_85f3e095_80134cuda3std3__419piecewise_constructE)
_ZN39_INTERNAL_0632a083_4_k_cu_85f3e095_80134cuda3std3__419piecewise_constructE:
	.zero		1
	.type		_ZN39_INTERNAL_0632a083_4_k_cu_85f3e095_80134cuda3std3__45__cpo4cendE,@object
	.size		_ZN39_INTERNAL_0632a083_4_k_cu_85f3e095_80134cuda3std3__45__cpo4cendE,(_ZN39_INTERNAL_0632a083_4_k_cu_85f3e095_80134cuda3std6ranges3__45__cpo4swapE - _ZN39_INTERNAL_0632a083_4_k_cu_85f3e095_80134cuda3std3__45__cpo4cendE)
_ZN39_INTERNAL_0632a083_4_k_cu_85f3e095_80134cuda3std3__45__cpo4cendE:
	.zero		1
	.type		_ZN39_INTERNAL_0632a083_4_k_cu_85f3e095_80134cuda3std6ranges3__45__cpo4swapE,@object
	.size		_ZN39_INTERNAL_0632a083_4_k_cu_85f3e095_80134cuda3std6ranges3__45__cpo4swapE,(.L_7 - _ZN39_INTERNAL_0632a083_4_k_cu_85f3e095_80134cuda3std6ranges3__45__cpo4swapE)
_ZN39_INTERNAL_0632a083_4_k_cu_85f3e095_80134cuda3std6ranges3__45__cpo4swapE:
	.zero		1
.L_7:


//--------------------- .nv.constant0._ZN7cutlass13device_kernelINS_4gemm6kernel13GemmUniversalIN4cute5tupleIJiiiiEEENS1_10collective13CollectiveMmaINS1_37MainloopSm90TmaGmmaWarpSpecializedFP8ILi5ENS5_IJNS4_1CILi1EEESB_SB_EEENS1_35KernelTmaWarpSpecializedCooperativeEEENS5_IJNSA_ILi128EEENSA_ILi512EEENSA_ILi64EEEEEENS_12float_e4m3_tENS5_IJlSB_lEEESJ_SK_NS4_8TiledMMAINS4_8MMA_AtomIJNS4_4SM904GMMA31MMA_64x256x32_F32E4M3E4M3_SS_TNILNSO_7ScaleInE1ELSQ_1EEEEEENS4_6LayoutINS5_IJNSA_ILi2EEESB_SB_EEENS5_IJSB_NSA_ILi0EEESW_EEEEENS5_IJNS4_10UnderscoreESZ_SZ_EEEEENS4_13SM90_TMA_LOADENS4_14ComposedLayoutINS4_7SwizzleILi2ELi4ELi3EEENS4_18smem_ptr_flag_bitsILi8EEENST_INS5_IJNSA_ILi8EEESH_EEENS5_IJSH_SB_EEEEEEEvNS4_8identityES12_S1C_vS1D_EENS_8epilogue10collective6detail29Sm90TmaWarpSpecializedAdapterINS1G_15DefaultEpilogueISJ_SK_SK_NS1F_6thread17LinearCombinationISJ_Li1EffLNS1K_9ScaleType4KindE0ELNS_15FloatRoundStyleE2ESJ_EENS1_15EpilogueDefaultEEEEEvvEEEEvNT_6ParamsE --------------------------
	.section	.nv.constant0._ZN7cutlass13device_kernelINS_4gemm6kernel13GemmUniversalIN4cute5tupleIJiiiiEEENS1_10collective13CollectiveMmaINS1_37MainloopSm90TmaGmmaWarpSpecializedFP8ILi5ENS5_IJNS4_1CILi1EEESB_SB_EEENS1_35KernelTmaWarpSpecializedCooperativeEEENS5_IJNSA_ILi128EEENSA_ILi512EEENSA_ILi64EEEEEENS_12float_e4m3_tENS5_IJlSB_lEEESJ_SK_NS4_8TiledMMAINS4_8MMA_AtomIJNS4_4SM904GMMA31MMA_64x256x32_F32E4M3E4M3_SS_TNILNSO_7ScaleInE1ELSQ_1EEEEEENS4_6LayoutINS5_IJNSA_ILi2EEESB_SB_EEENS5_IJSB_NSA_ILi0EEESW_EEEEENS5_IJNS4_10UnderscoreESZ_SZ_EEEEENS4_13SM90_TMA_LOADENS4_14ComposedLayoutINS4_7SwizzleILi2ELi4ELi3EEENS4_18smem_ptr_flag_bitsILi8EEENST_INS5_IJNSA_ILi8EEESH_EEENS5_IJSH_SB_EEEEEEEvNS4_8identityES12_S1C_vS1D_EENS_8epilogue10collective6detail29Sm90TmaWarpSpecializedAdapterINS1G_15DefaultEpilogueISJ_SK_SK_NS1F_6thread17LinearCombinationISJ_Li1EffLNS1K_9ScaleType4KindE0ELNS_15FloatRoundStyleE2ESJ_EENS1_15EpilogueDefaultEEEEEvvEEEEvNT_6ParamsE,"a",@progbits
	.sectionflags	@""
	.align	4
.nv.constant0._ZN7cutlass13device_kernelINS_4gemm6kernel13GemmUniversalIN4cute5tupleIJiiiiEEENS1_10collective13CollectiveMmaINS1_37MainloopSm90TmaGmmaWarpSpecializedFP8ILi5ENS5_IJNS4_1CILi1EEESB_SB_EEENS1_35KernelTmaWarpSpecializedCooperativeEEENS5_IJNSA_ILi128EEENSA_ILi512EEENSA_ILi64EEEEEENS_12float_e4m3_tENS5_IJlSB_lEEESJ_SK_NS4_8TiledMMAINS4_8MMA_AtomIJNS4_4SM904GMMA31MMA_64x256x32_F32E4M3E4M3_SS_TNILNSO_7ScaleInE1ELSQ_1EEEEEENS4_6LayoutINS5_IJNSA_ILi2EEESB_SB_EEENS5_IJSB_NSA_ILi0EEESW_EEEEENS5_IJNS4_10UnderscoreESZ_SZ_EEEEENS4_13SM90_TMA_LOADENS4_14ComposedLayoutINS4_7SwizzleILi2ELi4ELi3EEENS4_18smem_ptr_flag_bitsILi8EEENST_INS5_IJNSA_ILi8EEESH_EEENS5_IJSH_SB_EEEEEEEvNS4_8identityES12_S1C_vS1D_EENS_8epilogue10collective6detail29Sm90TmaWarpSpecializedAdapterINS1G_15DefaultEpilogueISJ_SK_SK_NS1F_6thread17LinearCombinationISJ_Li1EffLNS1K_9ScaleType4KindE0ELNS_15FloatRoundStyleE2ESJ_EENS1_15EpilogueDefaultEEEEEvvEEEEvNT_6ParamsE:
	.zero		1664


//--------------------- SYMBOLS --------------------------

	.type		.nv.reservedSmem.offset0,@object
	.size		.nv.reservedSmem.offset0,0x4
